// auto-generated by cutlass_sweep.conv — config: {"arch": "sm_90", "cluster_m": 1, "cluster_n": 1, "conv_kind": "fprop", "dtype": "e4m3", "ndim": 3, "tile_k": 32, "tile_m": 64, "tile_n": 128}
#include "cutlass/cutlass.h"
#include "cute/tensor.hpp"
#include "cutlass/kernel_hardware_info.hpp"
#include "cutlass/conv/convolution.h"
#include "cutlass/conv/dispatch_policy.hpp"
#include "cutlass/conv/collective/collective_builder.hpp"
#include "cutlass/conv/kernel/conv_universal.hpp"
#include "cutlass/conv/device/conv_universal_adapter.hpp"
#include "cutlass/epilogue/collective/collective_builder.hpp"

using namespace cute;
using Elem = cutlass::float_e4m3_t;
using Acc  = float;
using LayoutAB = cutlass::layout::TensorNDHWC;
using LayoutC  = cutlass::layout::TensorNDHWC;
constexpr auto ConvOp = cutlass::conv::Operator::kFprop;
using TileShape    = Shape<_64, _128, Shape<_32>>;
using ClusterShape = Shape<_1, _1, _1>;

using CollectiveEpilogue = typename cutlass::epilogue::collective::CollectiveBuilder<
    cutlass::arch::Sm90, cutlass::arch::OpClassTensorOp,
    TileShape, ClusterShape,
    cutlass::epilogue::collective::EpilogueTileAuto,
    Acc, Acc,
    Elem, LayoutC, 128 / cutlass::sizeof_bits<Elem>::value,
    Elem, LayoutC, 128 / cutlass::sizeof_bits<Elem>::value,
    cutlass::epilogue::collective::EpilogueScheduleAuto
  >::CollectiveOp;

using CollectiveMainloop = typename cutlass::conv::collective::CollectiveBuilder<
    cutlass::arch::Sm90, cutlass::arch::OpClassTensorOp, ConvOp,
    Elem, LayoutAB, 128 / cutlass::sizeof_bits<Elem>::value,
    Elem, LayoutAB, 128 / cutlass::sizeof_bits<Elem>::value,
    Acc,
    TileShape, ClusterShape,
    cutlass::conv::collective::StageCountAutoCarveout<
        static_cast<int>(sizeof(typename CollectiveEpilogue::SharedStorage))>,
    cutlass::conv::collective::KernelScheduleAuto
  >::CollectiveOp;

using ProblemShape = cutlass::conv::ConvProblemShape<
    ConvOp, CollectiveMainloop::DispatchPolicy::NumSpatialDimensions>;
using ConvKernel = cutlass::conv::kernel::ConvUniversal<
    ProblemShape, CollectiveMainloop, CollectiveEpilogue>;
using Conv = cutlass::conv::device::ConvUniversalAdapter<ConvKernel>;

auto* _anchor = &cutlass::device_kernel<ConvKernel>;


// ===== COMPILED SASS (sm_90a) =====

	.target	sm_90a

	.elftype	@"ET_EXEC"


//--------------------- .note.nv.tkinfo           --------------------------
	.section	.note.nv.tkinfo,"",@"SHT_NOTE"
	.sectionflags	@"SHF_NOTE_NV_TKINFO"
	.tkinfo
        /*0018*/ 	.word	0x00000002
        /*0030*/ 	.string	""
        /*0030*/ 	.string	"ptxas"
        /*0030*/ 	.string	"Cuda compilation tools, release 13.0, V13.0.88"
        /*0030*/ 	.string	"Build cuda_13.0.r13.0/compiler.36424714_0"
        /*0030*/ 	.string	"-arch sm_90a -m 64 "



//--------------------- .note.nv.cuinfo           --------------------------
	.section	.note.nv.cuinfo,"",@"SHT_NOTE"
	.sectionflags	@"SHF_NOTE_NV_CUINFO"
        /*0018*/ 	.short	0x0002
        /*001a*/ 	.short	0x005a
        /*001c*/ 	.short	0x0082
	.zero		2


//--------------------- .nv.info                  --------------------------
	.section	.nv.info,"",@"SHT_CUDA_INFO"
	.align	4


	//----- nvinfo : EIATTR_REGCOUNT
	.align		4
        /*0000*/ 	.byte	0x04, 0x2f
        /*0002*/ 	.short	(.L_12 - .L_11)
	.align		4
.L_11:
        /*0004*/ 	.word	index@(_ZN7cutlass13device_kernelINS_4conv6kernel13ConvUniversalINS1_16ConvProblemShapeILNS1_8OperatorE0ELi3EEENS1_10collective14CollectiveConvINS1_46MainloopSm90TmaGmmaWarpSpecializedImplicitGemmILS5_0ELi37ELi3EN4cute5tupleIJNSA_1CILi1EEESD_SD_EEENS1_36KernelImplicitTmaWarpSpecializedSm90ELi1EEENSB_IJNSC_ILi64EEENSC_ILi128EEENSB_IJNSC_ILi32EEEEEEEEENS_12float_e4m3_tESM_NSA_8TiledMMAINSA_8MMA_AtomIJNSA_4SM904GMMA31MMA_64x128x32_F32E4M3E4M3_SS_TNILNSQ_7ScaleInE1ELSS_1EEEEEENSA_6LayoutISE_NSB_IJNSC_ILi0EEESW_SW_EEEEENSB_IJNSA_10UnderscoreESZ_SZ_EEEEENS7_6detail26Sm90ImplicitGemmTileTraitsINSA_20SM90_TMA_LOAD_IM2COLENSA_14ComposedLayoutINSA_7SwizzleILi1ELi4ELi3EEENSA_18smem_ptr_flag_bitsILi8EEENSV_INSB_IJNSB_IJNSC_ILi8EEES1A_EEENSB_IJSJ_SD_EEENSB_IJSD_NSC_ILi37EEEEEEEEENSB_IJNSB_IJSJ_NSC_ILi256EEEEEENSB_IJSD_SW_EEENSB_IJSW_NSC_ILi2048EEEEEEEEEEEEEvEENS13_INSA_13SM90_TMA_LOADENS15_IS17_S19_NSV_INSB_IJNSB_IJS1A_NSC_ILi16EEEEEES1C_S1E_EEENSB_IJS1H_S1I_NSB_IJSW_NSC_ILi4096EEEEEEEEEEEEEvEEEENS_8epilogue10collective6detail29Sm90TmaWarpSpecializedAdapterINS21_15DefaultEpilogueISM_NSB_IJNSB_IJllllEEESD_SW_EEES26_NS20_6thread17LinearCombinationISM_Li1EffLNS27_9ScaleType4KindE0ELNS_15FloatRoundStyleE2ESM_EENS_4gemm15EpilogueDefaultEEEEEvvEEEEvNT_6ParamsE)
        /*0008*/ 	.word	0x0000005a


	//----- nvinfo : EIATTR_FRAME_SIZE
	.align		4
.L_12:
        /*000c*/ 	.byte	0x04, 0x11
        /*000e*/ 	.short	(.L_14 - .L_13)
	.align		4
.L_13:
        /*0010*/ 	.word	index@(_ZN7cutlass13device_kernelINS_4conv6kernel13ConvUniversalINS1_16ConvProblemShapeILNS1_8OperatorE0ELi3EEENS1_10collective14CollectiveConvINS1_46MainloopSm90TmaGmmaWarpSpecializedImplicitGemmILS5_0ELi37ELi3EN4cute5tupleIJNSA_1CILi1EEESD_SD_EEENS1_36KernelImplicitTmaWarpSpecializedSm90ELi1EEENSB_IJNSC_ILi64EEENSC_ILi128EEENSB_IJNSC_ILi32EEEEEEEEENS_12float_e4m3_tESM_NSA_8TiledMMAINSA_8MMA_AtomIJNSA_4SM904GMMA31MMA_64x128x32_F32E4M3E4M3_SS_TNILNSQ_7ScaleInE1ELSS_1EEEEEENSA_6LayoutISE_NSB_IJNSC_ILi0EEESW_SW_EEEEENSB_IJNSA_10UnderscoreESZ_SZ_EEEEENS7_6detail26Sm90ImplicitGemmTileTraitsINSA_20SM90_TMA_LOAD_IM2COLENSA_14ComposedLayoutINSA_7SwizzleILi1ELi4ELi3EEENSA_18smem_ptr_flag_bitsILi8EEENSV_INSB_IJNSB_IJNSC_ILi8EEES1A_EEENSB_IJSJ_SD_EEENSB_IJSD_NSC_ILi37EEEEEEEEENSB_IJNSB_IJSJ_NSC_ILi256EEEEEENSB_IJSD_SW_EEENSB_IJSW_NSC_ILi2048EEEEEEEEEEEEEvEENS13_INSA_13SM90_TMA_LOADENS15_IS17_S19_NSV_INSB_IJNSB_IJS1A_NSC_ILi16EEEEEES1C_S1E_EEENSB_IJS1H_S1I_NSB_IJSW_NSC_ILi4096EEEEEEEEEEEEEvEEEENS_8epilogue10collective6detail29Sm90TmaWarpSpecializedAdapterINS21_15DefaultEpilogueISM_NSB_IJNSB_IJllllEEESD_SW_EEES26_NS20_6thread17LinearCombinationISM_Li1EffLNS27_9ScaleType4KindE0ELNS_15FloatRoundStyleE2ESM_EENS_4gemm15EpilogueDefaultEEEEEvvEEEEvNT_6ParamsE)
        /*0014*/ 	.word	0x00000000


	//----- nvinfo : EIATTR_MIN_STACK_SIZE
	.align		4
.L_14:
        /*0018*/ 	.byte	0x04, 0x12
        /*001a*/ 	.short	(.L_16 - .L_15)
	.align		4
.L_15:
        /*001c*/ 	.word	index@(_ZN7cutlass13device_kernelINS_4conv6kernel13ConvUniversalINS1_16ConvProblemShapeILNS1_8OperatorE0ELi3EEENS1_10collective14CollectiveConvINS1_46MainloopSm90TmaGmmaWarpSpecializedImplicitGemmILS5_0ELi37ELi3EN4cute5tupleIJNSA_1CILi1EEESD_SD_EEENS1_36KernelImplicitTmaWarpSpecializedSm90ELi1EEENSB_IJNSC_ILi64EEENSC_ILi128EEENSB_IJNSC_ILi32EEEEEEEEENS_12float_e4m3_tESM_NSA_8TiledMMAINSA_8MMA_AtomIJNSA_4SM904GMMA31MMA_64x128x32_F32E4M3E4M3_SS_TNILNSQ_7ScaleInE1ELSS_1EEEEEENSA_6LayoutISE_NSB_IJNSC_ILi0EEESW_SW_EEEEENSB_IJNSA_10UnderscoreESZ_SZ_EEEEENS7_6detail26Sm90ImplicitGemmTileTraitsINSA_20SM90_TMA_LOAD_IM2COLENSA_14ComposedLayoutINSA_7SwizzleILi1ELi4ELi3EEENSA_18smem_ptr_flag_bitsILi8EEENSV_INSB_IJNSB_IJNSC_ILi8EEES1A_EEENSB_IJSJ_SD_EEENSB_IJSD_NSC_ILi37EEEEEEEEENSB_IJNSB_IJSJ_NSC_ILi256EEEEEENSB_IJSD_SW_EEENSB_IJSW_NSC_ILi2048EEEEEEEEEEEEEvEENS13_INSA_13SM90_TMA_LOADENS15_IS17_S19_NSV_INSB_IJNSB_IJS1A_NSC_ILi16EEEEEES1C_S1E_EEENSB_IJS1H_S1I_NSB_IJSW_NSC_ILi4096EEEEEEEEEEEEEvEEEENS_8epilogue10collective6detail29Sm90TmaWarpSpecializedAdapterINS21_15DefaultEpilogueISM_NSB_IJNSB_IJllllEEESD_SW_EEES26_NS20_6thread17LinearCombinationISM_Li1EffLNS27_9ScaleType4KindE0ELNS_15FloatRoundStyleE2ESM_EENS_4gemm15EpilogueDefaultEEEEEvvEEEEvNT_6ParamsE)
        /*0020*/ 	.word	0x00000000
.L_16:


//--------------------- .nv.compat                --------------------------
	.section	.nv.compat,"",@"SHT_CUDA_COMPAT_INFO"
	.align	4
        /*0000*/ 	.byte	0x02, 0x09, 0x01, 0x00, 0x02, 0x02, 0x04, 0x00, 0x02, 0x05, 0x05, 0x00, 0x03, 0x07, 0x01, 0x01
        /*0010*/ 	.byte	0x02, 0x03, 0x01, 0x00, 0x02, 0x06, 0x01, 0x00, 0x04, 0x0b, 0x08, 0x00, 0x00, 0x00, 0x00, 0x00
        /*0020*/ 	.byte	0x00, 0x00, 0x00, 0x00


//--------------------- .nv.info._ZN7cutlass13device_kernelINS_4conv6kernel13ConvUniversalINS1_16ConvProblemShapeILNS1_8OperatorE0ELi3EEENS1_10collective14CollectiveConvINS1_46MainloopSm90TmaGmmaWarpSpecializedImplicitGemmILS5_0ELi37ELi3EN4cute5tupleIJNSA_1CILi1EEESD_SD_EEENS1_36KernelImplicitTmaWarpSpecializedSm90ELi1EEENSB_IJNSC_ILi64EEENSC_ILi128EEENSB_IJNSC_ILi32EEEEEEEEENS_12float_e4m3_tESM_NSA_8TiledMMAINSA_8MMA_AtomIJNSA_4SM904GMMA31MMA_64x128x32_F32E4M3E4M3_SS_TNILNSQ_7ScaleInE1ELSS_1EEEEEENSA_6LayoutISE_NSB_IJNSC_ILi0EEESW_SW_EEEEENSB_IJNSA_10UnderscoreESZ_SZ_EEEEENS7_6detail26Sm90ImplicitGemmTileTraitsINSA_20SM90_TMA_LOAD_IM2COLENSA_14ComposedLayoutINSA_7SwizzleILi1ELi4ELi3EEENSA_18smem_ptr_flag_bitsILi8EEENSV_INSB_IJNSB_IJNSC_ILi8EEES1A_EEENSB_IJSJ_SD_EEENSB_IJSD_NSC_ILi37EEEEEEEEENSB_IJNSB_IJSJ_NSC_ILi256EEEEEENSB_IJSD_SW_EEENSB_IJSW_NSC_ILi2048EEEEEEEEEEEEEvEENS13_INSA_13SM90_TMA_LOADENS15_IS17_S19_NSV_INSB_IJNSB_IJS1A_NSC_ILi16EEEEEES1C_S1E_EEENSB_IJS1H_S1I_NSB_IJSW_NSC_ILi4096EEEEEEEEEEEEEvEEEENS_8epilogue10collective6detail29Sm90TmaWarpSpecializedAdapterINS21_15DefaultEpilogueISM_NSB_IJNSB_IJllllEEESD_SW_EEES26_NS20_6thread17LinearCombinationISM_Li1EffLNS27_9ScaleType4KindE0ELNS_15FloatRoundStyleE2ESM_EENS_4gemm15EpilogueDefaultEEEEEvvEEEEvNT_6ParamsE --------------------------
	.section	.nv.info._ZN7cutlass13device_kernelINS_4conv6kernel13ConvUniversalINS1_16ConvProblemShapeILNS1_8OperatorE0ELi3EEENS1_10collective14CollectiveConvINS1_46MainloopSm90TmaGmmaWarpSpecializedImplicitGemmILS5_0ELi37ELi3EN4cute5tupleIJNSA_1CILi1EEESD_SD_EEENS1_36KernelImplicitTmaWarpSpecializedSm90ELi1EEENSB_IJNSC_ILi64EEENSC_ILi128EEENSB_IJNSC_ILi32EEEEEEEEENS_12float_e4m3_tESM_NSA_8TiledMMAINSA_8MMA_AtomIJNSA_4SM904GMMA31MMA_64x128x32_F32E4M3E4M3_SS_TNILNSQ_7ScaleInE1ELSS_1EEEEEENSA_6LayoutISE_NSB_IJNSC_ILi0EEESW_SW_EEEEENSB_IJNSA_10UnderscoreESZ_SZ_EEEEENS7_6detail26Sm90ImplicitGemmTileTraitsINSA_20SM90_TMA_LOAD_IM2COLENSA_14ComposedLayoutINSA_7SwizzleILi1ELi4ELi3EEENSA_18smem_ptr_flag_bitsILi8EEENSV_INSB_IJNSB_IJNSC_ILi8EEES1A_EEENSB_IJSJ_SD_EEENSB_IJSD_NSC_ILi37EEEEEEEEENSB_IJNSB_IJSJ_NSC_ILi256EEEEEENSB_IJSD_SW_EEENSB_IJSW_NSC_ILi2048EEEEEEEEEEEEEvEENS13_INSA_13SM90_TMA_LOADENS15_IS17_S19_NSV_INSB_IJNSB_IJS1A_NSC_ILi16EEEEEES1C_S1E_EEENSB_IJS1H_S1I_NSB_IJSW_NSC_ILi4096EEEEEEEEEEEEEvEEEENS_8epilogue10collective6detail29Sm90TmaWarpSpecializedAdapterINS21_15DefaultEpilogueISM_NSB_IJNSB_IJllllEEESD_SW_EEES26_NS20_6thread17LinearCombinationISM_Li1EffLNS27_9ScaleType4KindE0ELNS_15FloatRoundStyleE2ESM_EENS_4gemm15EpilogueDefaultEEEEEvvEEEEvNT_6ParamsE,"",@"SHT_CUDA_INFO"
	.sectionflags	@""
	.align	4


	//----- nvinfo : EIATTR_CUDA_API_VERSION
	.align		4
        /*0000*/ 	.byte	0x04, 0x37
        /*0002*/ 	.short	(.L_18 - .L_17)
.L_17:
        /*0004*/ 	.word	0x00000082


	//----- nvinfo : EIATTR_KPARAM_INFO
	.align		4
.L_18:
        /*0008*/ 	.byte	0x04, 0x17
        /*000a*/ 	.short	(.L_20 - .L_19)
.L_19:
        /*000c*/ 	.word	0x00000000
        /*0010*/ 	.short	0x0000
        /*0012*/ 	.short	0x0070
        /*0014*/ 	.byte	0x00, 0xf0, 0x01, 0x10


	//----- nvinfo : EIATTR_SPARSE_MMA_MASK
	.align		4
.L_20:
        /*0018*/ 	.byte	0x03, 0x50
        /*001a*/ 	.short	0x0000


	//----- nvinfo : EIATTR_MAXREG_COUNT
	.align		4
        /*001c*/ 	.byte	0x03, 0x1b
        /*001e*/ 	.short	0x00ff


	//----- nvinfo : EIATTR_NUM_BARRIERS
	.align		4
        /*0020*/ 	.byte	0x02, 0x4c
        /*0022*/ 	.byte	0x01
	.zero		1


	//----- nvinfo : EIATTR_MERCURY_ISA_VERSION
	.align		4
        /*0024*/ 	.byte	0x03, 0x5f
        /*0026*/ 	.short	0x0101


	//----- nvinfo : EIATTR_COOP_GROUP_MASK_REGIDS
	.align		4
        /*0028*/ 	.byte	0x04, 0x29
        /*002a*/ 	.short	(.L_22 - .L_21)


	//   ....[0]....
.L_21:
        /*002c*/ 	.word	0xffffffff


	//   ....[1]....
        /*0030*/ 	.word	0xffffffff


	//   ....[2]....
        /*0034*/ 	.word	0xffffffff


	//----- nvinfo : EIATTR_COOP_GROUP_INSTR_OFFSETS
	.align		4
.L_22:
        /*0038*/ 	.byte	0x04, 0x28
        /*003a*/ 	.short	(.L_24 - .L_23)


	//   ....[0]....
.L_23:
        /*003c*/ 	.word	0x00000060


	//   ....[1]....
        /*0040*/ 	.word	0x00000070


	//   ....[2]....
        /*0044*/ 	.word	0x00000130


	//----- nvinfo : EIATTR_MBARRIER_INSTR_OFFSETS
	.align		4
.L_24:
        /*0048*/ 	.byte	0x04, 0x39
        /*004a*/ 	.short	(.L_26 - .L_25)


	//   ....[0]....
.L_25:
        /*004c*/ 	.word	0x00000270
        /*0050*/ 	.word	0x000000ff
        /*0054*/ 	.word	0x00037800
        /*0058*/ 	.short	0x0100
        /*005a*/ 	.byte	0x08
	.zero		1


	//   ....[1]....
        /*005c*/ 	.word	0x00000280
        /*0060*/ 	.word	0x000000ff
        /*0064*/ 	.word	0x00037928
        /*0068*/ 	.short	0x0100
        /*006a*/ 	.byte	0x08
	.zero		1


	//   ....[2]....
        /*006c*/ 	.word	0x00000290
        /*0070*/ 	.word	0x000000ff
        /*0074*/ 	.word	0x00037808
        /*0078*/ 	.short	0x0100
        /*007a*/ 	.byte	0x08
	.zero		1


	//   ....[3]....
        /*007c*/ 	.word	0x000002a0
        /*0080*/ 	.word	0x000000ff
        /*0084*/ 	.word	0x00037930
        /*0088*/ 	.short	0x0100
        /*008a*/ 	.byte	0x08
	.zero		1


	//   ....[4]....
        /*008c*/ 	.word	0x000002b0
        /*0090*/ 	.word	0x000000ff
        /*0094*/ 	.word	0x00037810
        /*0098*/ 	.short	0x0100
        /*009a*/ 	.byte	0x08
	.zero		1


	//   ....[5]....
        /*009c*/ 	.word	0x000002c0
        /*00a0*/ 	.word	0x000000ff
        /*00a4*/ 	.word	0x00037938
        /*00a8*/ 	.short	0x0100
        /*00aa*/ 	.byte	0x08
	.zero		1


	//   ....[6]....
        /*00ac*/ 	.word	0x000002d0
        /*00b0*/ 	.word	0x000000ff
        /*00b4*/ 	.word	0x00037818
        /*00b8*/ 	.short	0x0100
        /*00ba*/ 	.byte	0x08
	.zero		1


	//   ....[7]....
        /*00bc*/ 	.word	0x000002e0
        /*00c0*/ 	.word	0x000000ff
        /*00c4*/ 	.word	0x00037940
        /*00c8*/ 	.short	0x0100
        /*00ca*/ 	.byte	0x08
	.zero		1


	//   ....[8]....
        /*00cc*/ 	.word	0x000002f0
        /*00d0*/ 	.word	0x000000ff
        /*00d4*/ 	.word	0x00037820
        /*00d8*/ 	.short	0x0100
        /*00da*/ 	.byte	0x08
	.zero		1


	//   ....[9]....
        /*00dc*/ 	.word	0x00000300
        /*00e0*/ 	.word	0x000000ff
        /*00e4*/ 	.word	0x00037948
        /*00e8*/ 	.short	0x0100
        /*00ea*/ 	.byte	0x08
	.zero		1


	//   ....[10]....
        /*00ec*/ 	.word	0x00000310
        /*00f0*/ 	.word	0x000000ff
        /*00f4*/ 	.word	0x00037828
        /*00f8*/ 	.short	0x0100
        /*00fa*/ 	.byte	0x08
	.zero		1


	//   ....[11]....
        /*00fc*/ 	.word	0x00000320
        /*0100*/ 	.word	0x000000ff
        /*0104*/ 	.word	0x00037950
        /*0108*/ 	.short	0x0100
        /*010a*/ 	.byte	0x08
	.zero		1


	//   ....[12]....
        /*010c*/ 	.word	0x00000330
        /*0110*/ 	.word	0x000000ff
        /*0114*/ 	.word	0x00037830
        /*0118*/ 	.short	0x0100
        /*011a*/ 	.byte	0x08
	.zero		1


	//   ....[13]....
        /*011c*/ 	.word	0x00000340
        /*0120*/ 	.word	0x000000ff
        /*0124*/ 	.word	0x00037958
        /*0128*/ 	.short	0x0100
        /*012a*/ 	.byte	0x08
	.zero		1


	//   ....[14]....
        /*012c*/ 	.word	0x00000350
        /*0130*/ 	.word	0x000000ff
        /*0134*/ 	.word	0x00037838
        /*0138*/ 	.short	0x0100
        /*013a*/ 	.byte	0x08
	.zero		1


	//   ....[15]....
        /*013c*/ 	.word	0x00000360
        /*0140*/ 	.word	0x000000ff
        /*0144*/ 	.word	0x00037960
        /*0148*/ 	.short	0x0100
        /*014a*/ 	.byte	0x08
	.zero		1


	//   ....[16]....
        /*014c*/ 	.word	0x00000370
        /*0150*/ 	.word	0x000000ff
        /*0154*/ 	.word	0x00037840
        /*0158*/ 	.short	0x0100
        /*015a*/ 	.byte	0x08
	.zero		1


	//   ....[17]....
        /*015c*/ 	.word	0x00000380
        /*0160*/ 	.word	0x000000ff
        /*0164*/ 	.word	0x00037968
        /*0168*/ 	.short	0x0100
        /*016a*/ 	.byte	0x08
	.zero		1


	//   ....[18]....
        /*016c*/ 	.word	0x00000390
        /*0170*/ 	.word	0x000000ff
        /*0174*/ 	.word	0x00037848
        /*0178*/ 	.short	0x0100
        /*017a*/ 	.byte	0x08
	.zero		1


	//   ....[19]....
        /*017c*/ 	.word	0x000003a0
        /*0180*/ 	.word	0x000000ff
        /*0184*/ 	.word	0x00037970
        /*0188*/ 	.short	0x0100
        /*018a*/ 	.byte	0x08
	.zero		1


	//   ....[20]....
        /*018c*/ 	.word	0x000003b0
        /*0190*/ 	.word	0x000000ff
        /*0194*/ 	.word	0x00037850
        /*0198*/ 	.short	0x0100
        /*019a*/ 	.byte	0x08
	.zero		1


	//   ....[21]....
        /*019c*/ 	.word	0x000003c0
        /*01a0*/ 	.word	0x000000ff
        /*01a4*/ 	.word	0x00037978
        /*01a8*/ 	.short	0x0100
        /*01aa*/ 	.byte	0x08
	.zero		1


	//   ....[22]....
        /*01ac*/ 	.word	0x000003d0
        /*01b0*/ 	.word	0x000000ff
        /*01b4*/ 	.word	0x00037858
        /*01b8*/ 	.short	0x0100
        /*01ba*/ 	.byte	0x08
	.zero		1


	//   ....[23]....
        /*01bc*/ 	.word	0x000003e0
        /*01c0*/ 	.word	0x000000ff
        /*01c4*/ 	.word	0x00037980
        /*01c8*/ 	.short	0x0100
        /*01ca*/ 	.byte	0x08
	.zero		1


	//   ....[24]....
        /*01cc*/ 	.word	0x000003f0
        /*01d0*/ 	.word	0x000000ff
        /*01d4*/ 	.word	0x00037860
        /*01d8*/ 	.short	0x0100
        /*01da*/ 	.byte	0x08
	.zero		1


	//   ....[25]....
        /*01dc*/ 	.word	0x00000400
        /*01e0*/ 	.word	0x000000ff
        /*01e4*/ 	.word	0x00037988
        /*01e8*/ 	.short	0x0100
        /*01ea*/ 	.byte	0x08
	.zero		1


	//   ....[26]....
        /*01ec*/ 	.word	0x00000410
        /*01f0*/ 	.word	0x000000ff
        /*01f4*/ 	.word	0x00037868
        /*01f8*/ 	.short	0x0100
        /*01fa*/ 	.byte	0x08
	.zero		1


	//   ....[27]....
        /*01fc*/ 	.word	0x00000420
        /*0200*/ 	.word	0x000000ff
        /*0204*/ 	.word	0x00037990
        /*0208*/ 	.short	0x0100
        /*020a*/ 	.byte	0x08
	.zero		1


	//   ....[28]....
        /*020c*/ 	.word	0x00000430
        /*0210*/ 	.word	0x000000ff
        /*0214*/ 	.word	0x00037870
        /*0218*/ 	.short	0x0100
        /*021a*/ 	.byte	0x08
	.zero		1


	//   ....[29]....
        /*021c*/ 	.word	0x00000440
        /*0220*/ 	.word	0x000000ff
        /*0224*/ 	.word	0x00037998
        /*0228*/ 	.short	0x0100
        /*022a*/ 	.byte	0x08
	.zero		1


	//   ....[30]....
        /*022c*/ 	.word	0x00000450
        /*0230*/ 	.word	0x000000ff
        /*0234*/ 	.word	0x00037878
        /*0238*/ 	.short	0x0100
        /*023a*/ 	.byte	0x08
	.zero		1


	//   ....[31]....
        /*023c*/ 	.word	0x00000460
        /*0240*/ 	.word	0x000000ff
        /*0244*/ 	.word	0x000379a0
        /*0248*/ 	.short	0x0100
        /*024a*/ 	.byte	0x08
	.zero		1


	//   ....[32]....
        /*024c*/ 	.word	0x00000470
        /*0250*/ 	.word	0x000000ff
        /*0254*/ 	.word	0x00037880
        /*0258*/ 	.short	0x0100
        /*025a*/ 	.byte	0x08
	.zero		1


	//   ....[33]....
        /*025c*/ 	.word	0x00000480
        /*0260*/ 	.word	0x000000ff
        /*0264*/ 	.word	0x000379a8
        /*0268*/ 	.short	0x0100
        /*026a*/ 	.byte	0x08
	.zero		1


	//   ....[34]....
        /*026c*/ 	.word	0x00000490
        /*0270*/ 	.word	0x000000ff
        /*0274*/ 	.word	0x00037888
        /*0278*/ 	.short	0x0100
        /*027a*/ 	.byte	0x08
	.zero		1


	//   ....[35]....
        /*027c*/ 	.word	0x000004a0
        /*0280*/ 	.word	0x000000ff
        /*0284*/ 	.word	0x000379b0
        /*0288*/ 	.short	0x0100
        /*028a*/ 	.byte	0x08
	.zero		1


	//   ....[36]....
        /*028c*/ 	.word	0x000004b0
        /*0290*/ 	.word	0x000000ff
        /*0294*/ 	.word	0x00037890
        /*0298*/ 	.short	0x0100
        /*029a*/ 	.byte	0x08
	.zero		1


	//   ....[37]....
        /*029c*/ 	.word	0x000004c0
        /*02a0*/ 	.word	0x000000ff
        /*02a4*/ 	.word	0x000379b8
        /*02a8*/ 	.short	0x0100
        /*02aa*/ 	.byte	0x08
	.zero		1


	//   ....[38]....
        /*02ac*/ 	.word	0x000004d0
        /*02b0*/ 	.word	0x000000ff
        /*02b4*/ 	.word	0x00037898
        /*02b8*/ 	.short	0x0100
        /*02ba*/ 	.byte	0x08
	.zero		1


	//   ....[39]....
        /*02bc*/ 	.word	0x000004e0
        /*02c0*/ 	.word	0x000000ff
        /*02c4*/ 	.word	0x000379c0
        /*02c8*/ 	.short	0x0100
        /*02ca*/ 	.byte	0x08
	.zero		1


	//   ....[40]....
        /*02cc*/ 	.word	0x000004f0
        /*02d0*/ 	.word	0x000000ff
        /*02d4*/ 	.word	0x000378a0
        /*02d8*/ 	.short	0x0100
        /*02da*/ 	.byte	0x08
	.zero		1


	//   ....[41]....
        /*02dc*/ 	.word	0x00000500
        /*02e0*/ 	.word	0x000000ff
        /*02e4*/ 	.word	0x000379c8
        /*02e8*/ 	.short	0x0100
        /*02ea*/ 	.byte	0x08
	.zero		1


	//   ....[42]....
        /*02ec*/ 	.word	0x00000510
        /*02f0*/ 	.word	0x000000ff
        /*02f4*/ 	.word	0x000378a8
        /*02f8*/ 	.short	0x0100
        /*02fa*/ 	.byte	0x08
	.zero		1


	//   ....[43]....
        /*02fc*/ 	.word	0x00000520
        /*0300*/ 	.word	0x000000ff
        /*0304*/ 	.word	0x000379d0
        /*0308*/ 	.short	0x0100
        /*030a*/ 	.byte	0x08
	.zero		1


	//   ....[44]....
        /*030c*/ 	.word	0x00000530
        /*0310*/ 	.word	0x000000ff
        /*0314*/ 	.word	0x000378b0
        /*0318*/ 	.short	0x0100
        /*031a*/ 	.byte	0x08
	.zero		1


	//   ....[45]....
        /*031c*/ 	.word	0x00000540
        /*0320*/ 	.word	0x000000ff
        /*0324*/ 	.word	0x000379d8
        /*0328*/ 	.short	0x0100
        /*032a*/ 	.byte	0x08
	.zero		1


	//   ....[46]....
        /*032c*/ 	.word	0x00000550
        /*0330*/ 	.word	0x000000ff
        /*0334*/ 	.word	0x000378b8
        /*0338*/ 	.short	0x0100
        /*033a*/ 	.byte	0x08
	.zero		1


	//   ....[47]....
        /*033c*/ 	.word	0x00000560
        /*0340*/ 	.word	0x000000ff
        /*0344*/ 	.word	0x000379e0
        /*0348*/ 	.short	0x0100
        /*034a*/ 	.byte	0x08
	.zero		1


	//   ....[48]....
        /*034c*/ 	.word	0x00000570
        /*0350*/ 	.word	0x000000ff
        /*0354*/ 	.word	0x000378c0
        /*0358*/ 	.short	0x0100
        /*035a*/ 	.byte	0x08
	.zero		1


	//   ....[49]....
        /*035c*/ 	.word	0x00000580
        /*0360*/ 	.word	0x000000ff
        /*0364*/ 	.word	0x000379e8
        /*0368*/ 	.short	0x0100
        /*036a*/ 	.byte	0x08
	.zero		1


	//   ....[50]....
        /*036c*/ 	.word	0x00000590
        /*0370*/ 	.word	0x000000ff
        /*0374*/ 	.word	0x000378c8
        /*0378*/ 	.short	0x0100
        /*037a*/ 	.byte	0x08
	.zero		1


	//   ....[51]....
        /*037c*/ 	.word	0x000005a0
        /*0380*/ 	.word	0x000000ff
        /*0384*/ 	.word	0x000379f0
        /*0388*/ 	.short	0x0100
        /*038a*/ 	.byte	0x08
	.zero		1


	//   ....[52]....
        /*038c*/ 	.word	0x000005b0
        /*0390*/ 	.word	0x000000ff
        /*0394*/ 	.word	0x000378d0
        /*0398*/ 	.short	0x0100
        /*039a*/ 	.byte	0x08
	.zero		1


	//   ....[53]....
        /*039c*/ 	.word	0x000005c0
        /*03a0*/ 	.word	0x000000ff
        /*03a4*/ 	.word	0x000379f8
        /*03a8*/ 	.short	0x0100
        /*03aa*/ 	.byte	0x08
	.zero		1


	//   ....[54]....
        /*03ac*/ 	.word	0x000005d0
        /*03b0*/ 	.word	0x000000ff
        /*03b4*/ 	.word	0x000378d8
        /*03b8*/ 	.short	0x0100
        /*03ba*/ 	.byte	0x08
	.zero		1


	//   ....[55]....
        /*03bc*/ 	.word	0x000005e0
        /*03c0*/ 	.word	0x000000ff
        /*03c4*/ 	.word	0x00037a00
        /*03c8*/ 	.short	0x0100
        /*03ca*/ 	.byte	0x08
	.zero		1


	//   ....[56]....
        /*03cc*/ 	.word	0x000005f0
        /*03d0*/ 	.word	0x000000ff
        /*03d4*/ 	.word	0x000378e0
        /*03d8*/ 	.short	0x0100
        /*03da*/ 	.byte	0x08
	.zero		1


	//   ....[57]....
        /*03dc*/ 	.word	0x00000600
        /*03e0*/ 	.word	0x000000ff
        /*03e4*/ 	.word	0x00037a08
        /*03e8*/ 	.short	0x0100
        /*03ea*/ 	.byte	0x08
	.zero		1


	//   ....[58]....
        /*03ec*/ 	.word	0x00000610
        /*03f0*/ 	.word	0x000000ff
        /*03f4*/ 	.word	0x000378e8
        /*03f8*/ 	.short	0x0100
        /*03fa*/ 	.byte	0x08
	.zero		1


	//   ....[59]....
        /*03fc*/ 	.word	0x00000620
        /*0400*/ 	.word	0x000000ff
        /*0404*/ 	.word	0x00037a10
        /*0408*/ 	.short	0x0100
        /*040a*/ 	.byte	0x08
	.zero		1


	//   ....[60]....
        /*040c*/ 	.word	0x00000630
        /*0410*/ 	.word	0x000000ff
        /*0414*/ 	.word	0x000378f0
        /*0418*/ 	.short	0x0100
        /*041a*/ 	.byte	0x08
	.zero		1


	//   ....[61]....
        /*041c*/ 	.word	0x00000640
        /*0420*/ 	.word	0x000000ff
        /*0424*/ 	.word	0x00037a18
        /*0428*/ 	.short	0x0100
        /*042a*/ 	.byte	0x08
	.zero		1


	//   ....[62]....
        /*042c*/ 	.word	0x00000650
        /*0430*/ 	.word	0x000000ff
        /*0434*/ 	.word	0x000378f8
        /*0438*/ 	.short	0x0100
        /*043a*/ 	.byte	0x08
	.zero		1


	//   ....[63]....
        /*043c*/ 	.word	0x00000660
        /*0440*/ 	.word	0x000000ff
        /*0444*/ 	.word	0x00037a20
        /*0448*/ 	.short	0x0100
        /*044a*/ 	.byte	0x08
	.zero		1


	//   ....[64]....
        /*044c*/ 	.word	0x00000670
        /*0450*/ 	.word	0x000000ff
        /*0454*/ 	.word	0x00037900
        /*0458*/ 	.short	0x0100
        /*045a*/ 	.byte	0x08
	.zero		1


	//   ....[65]....
        /*045c*/ 	.word	0x00000680
        /*0460*/ 	.word	0x000000ff
        /*0464*/ 	.word	0x00037a28
        /*0468*/ 	.short	0x0100
        /*046a*/ 	.byte	0x08
	.zero		1


	//   ....[66]....
        /*046c*/ 	.word	0x00000690
        /*0470*/ 	.word	0x000000ff
        /*0474*/ 	.word	0x00037908
        /*0478*/ 	.short	0x0100
        /*047a*/ 	.byte	0x08
	.zero		1


	//   ....[67]....
        /*047c*/ 	.word	0x000006a0
        /*0480*/ 	.word	0x000000ff
        /*0484*/ 	.word	0x00037a30
        /*0488*/ 	.short	0x0100
        /*048a*/ 	.byte	0x08
	.zero		1


	//   ....[68]....
        /*048c*/ 	.word	0x000006b0
        /*0490*/ 	.word	0x000000ff
        /*0494*/ 	.word	0x00037910
        /*0498*/ 	.short	0x0100
        /*049a*/ 	.byte	0x08
	.zero		1


	//   ....[69]....
        /*049c*/ 	.word	0x000006c0
        /*04a0*/ 	.word	0x000000ff
        /*04a4*/ 	.word	0x00037a38
        /*04a8*/ 	.short	0x0100
        /*04aa*/ 	.byte	0x08
	.zero		1


	//   ....[70]....
        /*04ac*/ 	.word	0x000006d0
        /*04b0*/ 	.word	0x000000ff
        /*04b4*/ 	.word	0x00037918
        /*04b8*/ 	.short	0x0100
        /*04ba*/ 	.byte	0x08
	.zero		1


	//   ....[71]....
        /*04bc*/ 	.word	0x000006e0
        /*04c0*/ 	.word	0x000000ff
        /*04c4*/ 	.word	0x00037a40
        /*04c8*/ 	.short	0x0100
        /*04ca*/ 	.byte	0x08
	.zero		1


	//   ....[72]....
        /*04cc*/ 	.word	0x000006f0
        /*04d0*/ 	.word	0x000000ff
        /*04d4*/ 	.word	0x00037920
        /*04d8*/ 	.short	0x0100
        /*04da*/ 	.byte	0x08
	.zero		1


	//   ....[73]....
        /*04dc*/ 	.word	0x00000700
        /*04e0*/ 	.word	0x000000ff
        /*04e4*/ 	.word	0x00037a48
        /*04e8*/ 	.short	0x0100
        /*04ea*/ 	.byte	0x08
	.zero		1


	//   ....[74]....
        /*04ec*/ 	.word	0x00000dd0
        /*04f0*/ 	.word	0x00000005
        /*04f4*/ 	.word	0x00037800
        /*04f8*/ 	.short	0x010a
        /*04fa*/ 	.byte	0x3f
	.zero		1


	//   ....[75]....
        /*04fc*/ 	.word	0x00001060
        /*0500*/ 	.word	0x00000006
        /*0504*/ 	.word	0x00037800
        /*0508*/ 	.short	0x010a
        /*050a*/ 	.byte	0x3f
	.zero		1


	//   ....[76]....
        /*050c*/ 	.word	0x00001170
        /*0510*/ 	.word	0x000000ff
        /*0514*/ 	.word	0x00000000
        /*0518*/ 	.short	0x0101
        /*051a*/ 	.byte	0x06
	.zero		1


	//   ....[77]....
        /*051c*/ 	.word	0x00001390
        /*0520*/ 	.word	0x00000004
        /*0524*/ 	.word	0x00000000
        /*0528*/ 	.short	0x0101
        /*052a*/ 	.byte	0x3f
	.zero		1


	//   ....[78]....
        /*052c*/ 	.word	0x00005db0
        /*0530*/ 	.word	0x00000011
        /*0534*/ 	.word	0x00037928
        /*0538*/ 	.short	0x010a
        /*053a*/ 	.byte	0x3f
	.zero		1


	//   ....[79]....
        /*053c*/ 	.word	0x000065f0
        /*0540*/ 	.word	0x00000002
        /*0544*/ 	.word	0x00000000
        /*0548*/ 	.short	0x010a
        /*054a*/ 	.byte	0x3f
	.zero		1


	//   ....[80]....
        /*054c*/ 	.word	0x000066a0
        /*0550*/ 	.word	0x00000002
        /*0554*/ 	.word	0x00000000
        /*0558*/ 	.short	0x010a
        /*055a*/ 	.byte	0x3f
	.zero		1


	//   ....[81]....
        /*055c*/ 	.word	0x00006750
        /*0560*/ 	.word	0x00000002
        /*0564*/ 	.word	0x00000000
        /*0568*/ 	.short	0x010a
        /*056a*/ 	.byte	0x3f
	.zero		1


	//   ....[82]....
        /*056c*/ 	.word	0x00006800
        /*0570*/ 	.word	0x00000002
        /*0574*/ 	.word	0x00000000
        /*0578*/ 	.short	0x010a
        /*057a*/ 	.byte	0x3f
	.zero		1


	//   ....[83]....
        /*057c*/ 	.word	0x000068b0
        /*0580*/ 	.word	0x00000002
        /*0584*/ 	.word	0x00000000
        /*0588*/ 	.short	0x010a
        /*058a*/ 	.byte	0x3f
	.zero		1


	//   ....[84]....
        /*058c*/ 	.word	0x00006960
        /*0590*/ 	.word	0x00000002
        /*0594*/ 	.word	0x00000000
        /*0598*/ 	.short	0x010a
        /*059a*/ 	.byte	0x3f
	.zero		1


	//   ....[85]....
        /*059c*/ 	.word	0x00006a10
        /*05a0*/ 	.word	0x00000002
        /*05a4*/ 	.word	0x00000000
        /*05a8*/ 	.short	0x010a
        /*05aa*/ 	.byte	0x3f
	.zero		1


	//   ....[86]....
        /*05ac*/ 	.word	0x00006ac0
        /*05b0*/ 	.word	0x00000002
        /*05b4*/ 	.word	0x00000000
        /*05b8*/ 	.short	0x010a
        /*05ba*/ 	.byte	0x3f
	.zero		1


	//   ....[87]....
        /*05bc*/ 	.word	0x00006b70
        /*05c0*/ 	.word	0x00000002
        /*05c4*/ 	.word	0x00000000
        /*05c8*/ 	.short	0x010a
        /*05ca*/ 	.byte	0x3f
	.zero		1


	//   ....[88]....
        /*05cc*/ 	.word	0x00006c20
        /*05d0*/ 	.word	0x00000002
        /*05d4*/ 	.word	0x00000000
        /*05d8*/ 	.short	0x010a
        /*05da*/ 	.byte	0x3f
	.zero		1


	//   ....[89]....
        /*05dc*/ 	.word	0x00006cd0
        /*05e0*/ 	.word	0x00000002
        /*05e4*/ 	.word	0x00000000
        /*05e8*/ 	.short	0x010a
        /*05ea*/ 	.byte	0x3f
	.zero		1


	//   ....[90]....
        /*05ec*/ 	.word	0x00006d80
        /*05f0*/ 	.word	0x00000002
        /*05f4*/ 	.word	0x00000000
        /*05f8*/ 	.short	0x010a
        /*05fa*/ 	.byte	0x3f
	.zero		1


	//   ....[91]....
        /*05fc*/ 	.word	0x00006e30
        /*0600*/ 	.word	0x00000002
        /*0604*/ 	.word	0x00000000
        /*0608*/ 	.short	0x010a
        /*060a*/ 	.byte	0x3f
	.zero		1


	//   ....[92]....
        /*060c*/ 	.word	0x00006ee0
        /*0610*/ 	.word	0x00000002
        /*0614*/ 	.word	0x00000000
        /*0618*/ 	.short	0x010a
        /*061a*/ 	.byte	0x3f
	.zero		1


	//   ....[93]....
        /*061c*/ 	.word	0x00006f90
        /*0620*/ 	.word	0x00000002
        /*0624*/ 	.word	0x00000000
        /*0628*/ 	.short	0x010a
        /*062a*/ 	.byte	0x3f
	.zero		1


	//   ....[94]....
        /*062c*/ 	.word	0x00007040
        /*0630*/ 	.word	0x00000002
        /*0634*/ 	.word	0x00000000
        /*0638*/ 	.short	0x010a
        /*063a*/ 	.byte	0x3f
	.zero		1


	//   ....[95]....
        /*063c*/ 	.word	0x000070f0
        /*0640*/ 	.word	0x00000002
        /*0644*/ 	.word	0x00000000
        /*0648*/ 	.short	0x010a
        /*064a*/ 	.byte	0x3f
	.zero		1


	//   ....[96]....
        /*064c*/ 	.word	0x000071a0
        /*0650*/ 	.word	0x00000002
        /*0654*/ 	.word	0x00000000
        /*0658*/ 	.short	0x010a
        /*065a*/ 	.byte	0x3f
	.zero		1


	//   ....[97]....
        /*065c*/ 	.word	0x00007250
        /*0660*/ 	.word	0x00000002
        /*0664*/ 	.word	0x00000000
        /*0668*/ 	.short	0x010a
        /*066a*/ 	.byte	0x3f
	.zero		1


	//   ....[98]....
        /*066c*/ 	.word	0x00007300
        /*0670*/ 	.word	0x00000002
        /*0674*/ 	.word	0x00000000
        /*0678*/ 	.short	0x010a
        /*067a*/ 	.byte	0x3f
	.zero		1


	//   ....[99]....
        /*067c*/ 	.word	0x000073b0
        /*0680*/ 	.word	0x00000002
        /*0684*/ 	.word	0x00000000
        /*0688*/ 	.short	0x010a
        /*068a*/ 	.byte	0x3f
	.zero		1


	//   ....[100]....
        /*068c*/ 	.word	0x00007460
        /*0690*/ 	.word	0x00000002
        /*0694*/ 	.word	0x00000000
        /*0698*/ 	.short	0x010a
        /*069a*/ 	.byte	0x3f
	.zero		1


	//   ....[101]....
        /*069c*/ 	.word	0x00007510
        /*06a0*/ 	.word	0x00000002
        /*06a4*/ 	.word	0x00000000
        /*06a8*/ 	.short	0x010a
        /*06aa*/ 	.byte	0x3f
	.zero		1


	//   ....[102]....
        /*06ac*/ 	.word	0x000075c0
        /*06b0*/ 	.word	0x00000002
        /*06b4*/ 	.word	0x00000000
        /*06b8*/ 	.short	0x010a
        /*06ba*/ 	.byte	0x3f
	.zero		1


	//   ....[103]....
        /*06bc*/ 	.word	0x00007670
        /*06c0*/ 	.word	0x00000002
        /*06c4*/ 	.word	0x00000000
        /*06c8*/ 	.short	0x010a
        /*06ca*/ 	.byte	0x3f
	.zero		1


	//   ....[104]....
        /*06cc*/ 	.word	0x00007720
        /*06d0*/ 	.word	0x00000002
        /*06d4*/ 	.word	0x00000000
        /*06d8*/ 	.short	0x010a
        /*06da*/ 	.byte	0x3f
	.zero		1


	//   ....[105]....
        /*06dc*/ 	.word	0x000077d0
        /*06e0*/ 	.word	0x00000002
        /*06e4*/ 	.word	0x00000000
        /*06e8*/ 	.short	0x010a
        /*06ea*/ 	.byte	0x3f
	.zero		1


	//   ....[106]....
        /*06ec*/ 	.word	0x00007880
        /*06f0*/ 	.word	0x00000002
        /*06f4*/ 	.word	0x00000000
        /*06f8*/ 	.short	0x010a
        /*06fa*/ 	.byte	0x3f
	.zero		1


	//   ....[107]....
        /*06fc*/ 	.word	0x00007930
        /*0700*/ 	.word	0x00000002
        /*0704*/ 	.word	0x00000000
        /*0708*/ 	.short	0x010a
        /*070a*/ 	.byte	0x3f
	.zero		1


	//   ....[108]....
        /*070c*/ 	.word	0x000079e0
        /*0710*/ 	.word	0x00000002
        /*0714*/ 	.word	0x00000000
        /*0718*/ 	.short	0x010a
        /*071a*/ 	.byte	0x3f
	.zero		1


	//   ....[109]....
        /*071c*/ 	.word	0x00007a90
        /*0720*/ 	.word	0x00000002
        /*0724*/ 	.word	0x00000000
        /*0728*/ 	.short	0x010a
        /*072a*/ 	.byte	0x3f
	.zero		1


	//   ....[110]....
        /*072c*/ 	.word	0x00007b40
        /*0730*/ 	.word	0x00000002
        /*0734*/ 	.word	0x00000000
        /*0738*/ 	.short	0x010a
        /*073a*/ 	.byte	0x3f
	.zero		1


	//   ....[111]....
        /*073c*/ 	.word	0x00007bf0
        /*0740*/ 	.word	0x00000002
        /*0744*/ 	.word	0x00000000
        /*0748*/ 	.short	0x010a
        /*074a*/ 	.byte	0x3f
	.zero		1


	//   ....[112]....
        /*074c*/ 	.word	0x00007ca0
        /*0750*/ 	.word	0x00000002
        /*0754*/ 	.word	0x00000000
        /*0758*/ 	.short	0x010a
        /*075a*/ 	.byte	0x3f
	.zero		1


	//   ....[113]....
        /*075c*/ 	.word	0x00007d50
        /*0760*/ 	.word	0x00000002
        /*0764*/ 	.word	0x00000000
        /*0768*/ 	.short	0x010a
        /*076a*/ 	.byte	0x3f
	.zero		1


	//   ....[114]....
        /*076c*/ 	.word	0x00007e00
        /*0770*/ 	.word	0x00000002
        /*0774*/ 	.word	0x00000000
        /*0778*/ 	.short	0x010a
        /*077a*/ 	.byte	0x3f
	.zero		1


	//   ....[115]....
        /*077c*/ 	.word	0x00007eb0
        /*0780*/ 	.word	0x00000003
        /*0784*/ 	.word	0x00000000
        /*0788*/ 	.short	0x010a
        /*078a*/ 	.byte	0x3f
	.zero		1


	//----- nvinfo : EIATTR_NUM_MBARRIERS
	.align		4
.L_26:
        /*078c*/ 	.byte	0x03, 0x38
        /*078e*/ 	.short	0x004a


	//----- nvinfo : EIATTR_EXIT_INSTR_OFFSETS
	.align		4
        /*0790*/ 	.byte	0x04, 0x1c
        /*0792*/ 	.short	(.L_28 - .L_27)


	//   ....[0]....
.L_27:
        /*0794*/ 	.word	0x00000b00


	//   ....[1]....
        /*0798*/ 	.word	0x000014d0


	//   ....[2]....
        /*079c*/ 	.word	0x00004b30


	//   ....[3]....
        /*07a0*/ 	.word	0x00004b50


	//   ....[4]....
        /*07a4*/ 	.word	0x00005b70


	//   ....[5]....
        /*07a8*/ 	.word	0x00005b90


	//   ....[6]....
        /*07ac*/ 	.word	0x00005bb0


	//   ....[7]....
        /*07b0*/ 	.word	0x000064f0


	//   ....[8]....
        /*07b4*/ 	.word	0x00007ee0


	//----- nvinfo : EIATTR_MAX_THREADS
	.align		4
.L_28:
        /*07b8*/ 	.byte	0x04, 0x05
        /*07ba*/ 	.short	(.L_30 - .L_29)
.L_29:
        /*07bc*/ 	.word	0x00000100
        /*07c0*/ 	.word	0x00000001
        /*07c4*/ 	.word	0x00000001


	//----- nvinfo : EIATTR_CRS_STACK_SIZE
	.align		4
.L_30:
        /*07c8*/ 	.byte	0x04, 0x1e
        /*07ca*/ 	.short	(.L_32 - .L_31)
.L_31:
        /*07cc*/ 	.word	0x00000000


	//----- nvinfo : EIATTR_CBANK_PARAM_SIZE
	.align		4
.L_32:
        /*07d0*/ 	.byte	0x03, 0x19
        /*07d2*/ 	.short	0x0470


	//----- nvinfo : EIATTR_PARAM_CBANK
	.align		4
        /*07d4*/ 	.byte	0x04, 0x0a
        /*07d6*/ 	.short	(.L_34 - .L_33)
	.align		4
.L_33:
        /*07d8*/ 	.word	index@(.nv.constant0._ZN7cutlass13device_kernelINS_4conv6kernel13ConvUniversalINS1_16ConvProblemShapeILNS1_8OperatorE0ELi3EEENS1_10collective14CollectiveConvINS1_46MainloopSm90TmaGmmaWarpSpecializedImplicitGemmILS5_0ELi37ELi3EN4cute5tupleIJNSA_1CILi1EEESD_SD_EEENS1_36KernelImplicitTmaWarpSpecializedSm90ELi1EEENSB_IJNSC_ILi64EEENSC_ILi128EEENSB_IJNSC_ILi32EEEEEEEEENS_12float_e4m3_tESM_NSA_8TiledMMAINSA_8MMA_AtomIJNSA_4SM904GMMA31MMA_64x128x32_F32E4M3E4M3_SS_TNILNSQ_7ScaleInE1ELSS_1EEEEEENSA_6LayoutISE_NSB_IJNSC_ILi0EEESW_SW_EEEEENSB_IJNSA_10UnderscoreESZ_SZ_EEEEENS7_6detail26Sm90ImplicitGemmTileTraitsINSA_20SM90_TMA_LOAD_IM2COLENSA_14ComposedLayoutINSA_7SwizzleILi1ELi4ELi3EEENSA_18smem_ptr_flag_bitsILi8EEENSV_INSB_IJNSB_IJNSC_ILi8EEES1A_EEENSB_IJSJ_SD_EEENSB_IJSD_NSC_ILi37EEEEEEEEENSB_IJNSB_IJSJ_NSC_ILi256EEEEEENSB_IJSD_SW_EEENSB_IJSW_NSC_ILi2048EEEEEEEEEEEEEvEENS13_INSA_13SM90_TMA_LOADENS15_IS17_S19_NSV_INSB_IJNSB_IJS1A_NSC_ILi16EEEEEES1C_S1E_EEENSB_IJS1H_S1I_NSB_IJSW_NSC_ILi4096EEEEEEEEEEEEEvEEEENS_8epilogue10collective6detail29Sm90TmaWarpSpecializedAdapterINS21_15DefaultEpilogueISM_NSB_IJNSB_IJllllEEESD_SW_EEES26_NS20_6thread17LinearCombinationISM_Li1EffLNS27_9ScaleType4KindE0ELNS_15FloatRoundStyleE2ESM_EENS_4gemm15EpilogueDefaultEEEEEvvEEEEvNT_6ParamsE)
        /*07dc*/ 	.short	0x0210
        /*07de*/ 	.short	0x0470


	//----- nvinfo : EIATTR_SW_WAR
	.align		4
.L_34:
        /*07e0*/ 	.byte	0x04, 0x36
        /*07e2*/ 	.short	(.L_36 - .L_35)
.L_35:
        /*07e4*/ 	.word	0x00000008
.L_36:


//--------------------- .nv.callgraph             --------------------------
	.section	.nv.callgraph,"",@"SHT_CUDA_CALLGRAPH"
	.align	4
	.sectionentsize	8
	.align		4
        /*0000*/ 	.word	0x00000000
	.align		4
        /*0004*/ 	.word	0xffffffff
	.align		4
        /*0008*/ 	.word	0x00000000
	.align		4
        /*000c*/ 	.word	0xfffffffe
	.align		4
        /*0010*/ 	.word	0x00000000
	.align		4
        /*0014*/ 	.word	0xfffffffd
	.align		4
        /*0018*/ 	.word	0x00000000
	.align		4
        /*001c*/ 	.word	0xfffffffc


//--------------------- .nv.constant4             --------------------------
	.section	.nv.constant4,"a",@progbits
	.align	8
	.align		8
.nv.constant4:
        /*0000*/ 	.dword	_ZN39_INTERNAL_0bbad2bc_4_k_cu_7e914ddb_32844cuda3std3__45__cpo5beginE
	.align		8
        /*0008*/ 	.dword	_ZN39_INTERNAL_0bbad2bc_4_k_cu_7e914ddb_32844cuda3std3__45__cpo3endE
	.align		8
        /*0010*/ 	.dword	_ZN39_INTERNAL_0bbad2bc_4_k_cu_7e914ddb_32844cuda3std3__45__cpo6cbeginE
	.align		8
        /*0018*/ 	.dword	_ZN39_INTERNAL_0bbad2bc_4_k_cu_7e914ddb_32844cuda3std3__45__cpo4cendE
	.align		8
        /*0020*/ 	.dword	_ZN39_INTERNAL_0bbad2bc_4_k_cu_7e914ddb_32844cuda3std3__441_GLOBAL__N__0bbad2bc_4_k_cu_7e914ddb_32846ignoreE
	.align		8
        /*0028*/ 	.dword	_ZN39_INTERNAL_0bbad2bc_4_k_cu_7e914ddb_32844cuda3std3__419piecewise_constructE
	.align		8
        /*0030*/ 	.dword	_ZN39_INTERNAL_0bbad2bc_4_k_cu_7e914ddb_32844cuda3std3__48in_placeE
	.align		8
        /*0038*/ 	.dword	_ZN39_INTERNAL_0bbad2bc_4_k_cu_7e914ddb_32844cuda3std6ranges3__45__cpo4swapE
	.align		8
        /*0040*/ 	.dword	_ZN39_INTERNAL_0bbad2bc_4_k_cu_7e914ddb_32844cuda3std6ranges3__45__cpo9iter_moveE
	.align		8
        /*0048*/ 	.dword	_ZN39_INTERNAL_0bbad2bc_4_k_cu_7e914ddb_32844cute7productE
	.align		8
        /*0050*/ 	.dword	_ZN39_INTERNAL_0bbad2bc_4_k_cu_7e914ddb_32844cute1_E


//--------------------- .text._ZN7cutlass13device_kernelINS_4conv6kernel13ConvUniversalINS1_16ConvProblemShapeILNS1_8OperatorE0ELi3EEENS1_10collective14CollectiveConvINS1_46MainloopSm90TmaGmmaWarpSpecializedImplicitGemmILS5_0ELi37ELi3EN4cute5tupleIJNSA_1CILi1EEESD_SD_EEENS1_36KernelImplicitTmaWarpSpecializedSm90ELi1EEENSB_IJNSC_ILi64EEENSC_ILi128EEENSB_IJNSC_ILi32EEEEEEEEENS_12float_e4m3_tESM_NSA_8TiledMMAINSA_8MMA_AtomIJNSA_4SM904GMMA31MMA_64x128x32_F32E4M3E4M3_SS_TNILNSQ_7ScaleInE1ELSS_1EEEEEENSA_6LayoutISE_NSB_IJNSC_ILi0EEESW_SW_EEEEENSB_IJNSA_10UnderscoreESZ_SZ_EEEEENS7_6detail26Sm90ImplicitGemmTileTraitsINSA_20SM90_TMA_LOAD_IM2COLENSA_14ComposedLayoutINSA_7SwizzleILi1ELi4ELi3EEENSA_18smem_ptr_flag_bitsILi8EEENSV_INSB_IJNSB_IJNSC_ILi8EEES1A_EEENSB_IJSJ_SD_EEENSB_IJSD_NSC_ILi37EEEEEEEEENSB_IJNSB_IJSJ_NSC_ILi256EEEEEENSB_IJSD_SW_EEENSB_IJSW_NSC_ILi2048EEEEEEEEEEEEEvEENS13_INSA_13SM90_TMA_LOADENS15_IS17_S19_NSV_INSB_IJNSB_IJS1A_NSC_ILi16EEEEEES1C_S1E_EEENSB_IJS1H_S1I_NSB_IJSW_NSC_ILi4096EEEEEEEEEEEEEvEEEENS_8epilogue10collective6detail29Sm90TmaWarpSpecializedAdapterINS21_15DefaultEpilogueISM_NSB_IJNSB_IJllllEEESD_SW_EEES26_NS20_6thread17LinearCombinationISM_Li1EffLNS27_9ScaleType4KindE0ELNS_15FloatRoundStyleE2ESM_EENS_4gemm15EpilogueDefaultEEEEEvvEEEEvNT_6ParamsE --------------------------
	.section	.text._ZN7cutlass13device_kernelINS_4conv6kernel13ConvUniversalINS1_16ConvProblemShapeILNS1_8OperatorE0ELi3EEENS1_10collective14CollectiveConvINS1_46MainloopSm90TmaGmmaWarpSpecializedImplicitGemmILS5_0ELi37ELi3EN4cute5tupleIJNSA_1CILi1EEESD_SD_EEENS1_36KernelImplicitTmaWarpSpecializedSm90ELi1EEENSB_IJNSC_ILi64EEENSC_ILi128EEENSB_IJNSC_ILi32EEEEEEEEENS_12float_e4m3_tESM_NSA_8TiledMMAINSA_8MMA_AtomIJNSA_4SM904GMMA31MMA_64x128x32_F32E4M3E4M3_SS_TNILNSQ_7ScaleInE1ELSS_1EEEEEENSA_6LayoutISE_NSB_IJNSC_ILi0EEESW_SW_EEEEENSB_IJNSA_10UnderscoreESZ_SZ_EEEEENS7_6detail26Sm90ImplicitGemmTileTraitsINSA_20SM90_TMA_LOAD_IM2COLENSA_14ComposedLayoutINSA_7SwizzleILi1ELi4ELi3EEENSA_18smem_ptr_flag_bitsILi8EEENSV_INSB_IJNSB_IJNSC_ILi8EEES1A_EEENSB_IJSJ_SD_EEENSB_IJSD_NSC_ILi37EEEEEEEEENSB_IJNSB_IJSJ_NSC_ILi256EEEEEENSB_IJSD_SW_EEENSB_IJSW_NSC_ILi2048EEEEEEEEEEEEEvEENS13_INSA_13SM90_TMA_LOADENS15_IS17_S19_NSV_INSB_IJNSB_IJS1A_NSC_ILi16EEEEEES1C_S1E_EEENSB_IJS1H_S1I_NSB_IJSW_NSC_ILi4096EEEEEEEEEEEEEvEEEENS_8epilogue10collective6detail29Sm90TmaWarpSpecializedAdapterINS21_15DefaultEpilogueISM_NSB_IJNSB_IJllllEEESD_SW_EEES26_NS20_6thread17LinearCombinationISM_Li1EffLNS27_9ScaleType4KindE0ELNS_15FloatRoundStyleE2ESM_EENS_4gemm15EpilogueDefaultEEEEEvvEEEEvNT_6ParamsE,"ax",@progbits
	.align	128
.text._ZN7cutlass13device_kernelINS_4conv6kernel13ConvUniversalINS1_16ConvProblemShapeILNS1_8OperatorE0ELi3EEENS1_10collective14CollectiveConvINS1_46MainloopSm90TmaGmmaWarpSpecializedImplicitGemmILS5_0ELi37ELi3EN4cute5tupleIJNSA_1CILi1EEESD_SD_EEENS1_36KernelImplicitTmaWarpSpecializedSm90ELi1EEENSB_IJNSC_ILi64EEENSC_ILi128EEENSB_IJNSC_ILi32EEEEEEEEENS_12float_e4m3_tESM_NSA_8TiledMMAINSA_8MMA_AtomIJNSA_4SM904GMMA31MMA_64x128x32_F32E4M3E4M3_SS_TNILNSQ_7ScaleInE1ELSS_1EEEEEENSA_6LayoutISE_NSB_IJNSC_ILi0EEESW_SW_EEEEENSB_IJNSA_10UnderscoreESZ_SZ_EEEEENS7_6detail26Sm90ImplicitGemmTileTraitsINSA_20SM90_TMA_LOAD_IM2COLENSA_14ComposedLayoutINSA_7SwizzleILi1ELi4ELi3EEENSA_18smem_ptr_flag_bitsILi8EEENSV_INSB_IJNSB_IJNSC_ILi8EEES1A_EEENSB_IJSJ_SD_EEENSB_IJSD_NSC_ILi37EEEEEEEEENSB_IJNSB_IJSJ_NSC_ILi256EEEEEENSB_IJSD_SW_EEENSB_IJSW_NSC_ILi2048EEEEEEEEEEEEEvEENS13_INSA_13SM90_TMA_LOADENS15_IS17_S19_NSV_INSB_IJNSB_IJS1A_NSC_ILi16EEEEEES1C_S1E_EEENSB_IJS1H_S1I_NSB_IJSW_NSC_ILi4096EEEEEEEEEEEEEvEEEENS_8epilogue10collective6detail29Sm90TmaWarpSpecializedAdapterINS21_15DefaultEpilogueISM_NSB_IJNSB_IJllllEEESD_SW_EEES26_NS20_6thread17LinearCombinationISM_Li1EffLNS27_9ScaleType4KindE0ELNS_15FloatRoundStyleE2ESM_EENS_4gemm15EpilogueDefaultEEEEEvvEEEEvNT_6ParamsE:
        .type           _ZN7cutlass13device_kernelINS_4conv6kernel13ConvUniversalINS1_16ConvProblemShapeILNS1_8OperatorE0ELi3EEENS1_10collective14CollectiveConvINS1_46MainloopSm90TmaGmmaWarpSpecializedImplicitGemmILS5_0ELi37ELi3EN4cute5tupleIJNSA_1CILi1EEESD_SD_EEENS1_36KernelImplicitTmaWarpSpecializedSm90ELi1EEENSB_IJNSC_ILi64EEENSC_ILi128EEENSB_IJNSC_ILi32EEEEEEEEENS_12float_e4m3_tESM_NSA_8TiledMMAINSA_8MMA_AtomIJNSA_4SM904GMMA31MMA_64x128x32_F32E4M3E4M3_SS_TNILNSQ_7ScaleInE1ELSS_1EEEEEENSA_6LayoutISE_NSB_IJNSC_ILi0EEESW_SW_EEEEENSB_IJNSA_10UnderscoreESZ_SZ_EEEEENS7_6detail26Sm90ImplicitGemmTileTraitsINSA_20SM90_TMA_LOAD_IM2COLENSA_14ComposedLayoutINSA_7SwizzleILi1ELi4ELi3EEENSA_18smem_ptr_flag_bitsILi8EEENSV_INSB_IJNSB_IJNSC_ILi8EEES1A_EEENSB_IJSJ_SD_EEENSB_IJSD_NSC_ILi37EEEEEEEEENSB_IJNSB_IJSJ_NSC_ILi256EEEEEENSB_IJSD_SW_EEENSB_IJSW_NSC_ILi2048EEEEEEEEEEEEEvEENS13_INSA_13SM90_TMA_LOADENS15_IS17_S19_NSV_INSB_IJNSB_IJS1A_NSC_ILi16EEEEEES1C_S1E_EEENSB_IJS1H_S1I_NSB_IJSW_NSC_ILi4096EEEEEEEEEEEEEvEEEENS_8epilogue10collective6detail29Sm90TmaWarpSpecializedAdapterINS21_15DefaultEpilogueISM_NSB_IJNSB_IJllllEEESD_SW_EEES26_NS20_6thread17LinearCombinationISM_Li1EffLNS27_9ScaleType4KindE0ELNS_15FloatRoundStyleE2ESM_EENS_4gemm15EpilogueDefaultEEEEEvvEEEEvNT_6ParamsE,@function
        .size           _ZN7cutlass13device_kernelINS_4conv6kernel13ConvUniversalINS1_16ConvProblemShapeILNS1_8OperatorE0ELi3EEENS1_10collective14CollectiveConvINS1_46MainloopSm90TmaGmmaWarpSpecializedImplicitGemmILS5_0ELi37ELi3EN4cute5tupleIJNSA_1CILi1EEESD_SD_EEENS1_36KernelImplicitTmaWarpSpecializedSm90ELi1EEENSB_IJNSC_ILi64EEENSC_ILi128EEENSB_IJNSC_ILi32EEEEEEEEENS_12float_e4m3_tESM_NSA_8TiledMMAINSA_8MMA_AtomIJNSA_4SM904GMMA31MMA_64x128x32_F32E4M3E4M3_SS_TNILNSQ_7ScaleInE1ELSS_1EEEEEENSA_6LayoutISE_NSB_IJNSC_ILi0EEESW_SW_EEEEENSB_IJNSA_10UnderscoreESZ_SZ_EEEEENS7_6detail26Sm90ImplicitGemmTileTraitsINSA_20SM90_TMA_LOAD_IM2COLENSA_14ComposedLayoutINSA_7SwizzleILi1ELi4ELi3EEENSA_18smem_ptr_flag_bitsILi8EEENSV_INSB_IJNSB_IJNSC_ILi8EEES1A_EEENSB_IJSJ_SD_EEENSB_IJSD_NSC_ILi37EEEEEEEEENSB_IJNSB_IJSJ_NSC_ILi256EEEEEENSB_IJSD_SW_EEENSB_IJSW_NSC_ILi2048EEEEEEEEEEEEEvEENS13_INSA_13SM90_TMA_LOADENS15_IS17_S19_NSV_INSB_IJNSB_IJS1A_NSC_ILi16EEEEEES1C_S1E_EEENSB_IJS1H_S1I_NSB_IJSW_NSC_ILi4096EEEEEEEEEEEEEvEEEENS_8epilogue10collective6detail29Sm90TmaWarpSpecializedAdapterINS21_15DefaultEpilogueISM_NSB_IJNSB_IJllllEEESD_SW_EEES26_NS20_6thread17LinearCombinationISM_Li1EffLNS27_9ScaleType4KindE0ELNS_15FloatRoundStyleE2ESM_EENS_4gemm15EpilogueDefaultEEEEEvvEEEEvNT_6ParamsE,(.L_x_197 - _ZN7cutlass13device_kernelINS_4conv6kernel13ConvUniversalINS1_16ConvProblemShapeILNS1_8OperatorE0ELi3EEENS1_10collective14CollectiveConvINS1_46MainloopSm90TmaGmmaWarpSpecializedImplicitGemmILS5_0ELi37ELi3EN4cute5tupleIJNSA_1CILi1EEESD_SD_EEENS1_36KernelImplicitTmaWarpSpecializedSm90ELi1EEENSB_IJNSC_ILi64EEENSC_ILi128EEENSB_IJNSC_ILi32EEEEEEEEENS_12float_e4m3_tESM_NSA_8TiledMMAINSA_8MMA_AtomIJNSA_4SM904GMMA31MMA_64x128x32_F32E4M3E4M3_SS_TNILNSQ_7ScaleInE1ELSS_1EEEEEENSA_6LayoutISE_NSB_IJNSC_ILi0EEESW_SW_EEEEENSB_IJNSA_10UnderscoreESZ_SZ_EEEEENS7_6detail26Sm90ImplicitGemmTileTraitsINSA_20SM90_TMA_LOAD_IM2COLENSA_14ComposedLayoutINSA_7SwizzleILi1ELi4ELi3EEENSA_18smem_ptr_flag_bitsILi8EEENSV_INSB_IJNSB_IJNSC_ILi8EEES1A_EEENSB_IJSJ_SD_EEENSB_IJSD_NSC_ILi37EEEEEEEEENSB_IJNSB_IJSJ_NSC_ILi256EEEEEENSB_IJSD_SW_EEENSB_IJSW_NSC_ILi2048EEEEEEEEEEEEEvEENS13_INSA_13SM90_TMA_LOADENS15_IS17_S19_NSV_INSB_IJNSB_IJS1A_NSC_ILi16EEEEEES1C_S1E_EEENSB_IJS1H_S1I_NSB_IJSW_NSC_ILi4096EEEEEEEEEEEEEvEEEENS_8epilogue10collective6detail29Sm90TmaWarpSpecializedAdapterINS21_15DefaultEpilogueISM_NSB_IJNSB_IJllllEEESD_SW_EEES26_NS20_6thread17LinearCombinationISM_Li1EffLNS27_9ScaleType4KindE0ELNS_15FloatRoundStyleE2ESM_EENS_4gemm15EpilogueDefaultEEEEEvvEEEEvNT_6ParamsE)
        .other          _ZN7cutlass13device_kernelINS_4conv6kernel13ConvUniversalINS1_16ConvProblemShapeILNS1_8OperatorE0ELi3EEENS1_10collective14CollectiveConvINS1_46MainloopSm90TmaGmmaWarpSpecializedImplicitGemmILS5_0ELi37ELi3EN4cute5tupleIJNSA_1CILi1EEESD_SD_EEENS1_36KernelImplicitTmaWarpSpecializedSm90ELi1EEENSB_IJNSC_ILi64EEENSC_ILi128EEENSB_IJNSC_ILi32EEEEEEEEENS_12float_e4m3_tESM_NSA_8TiledMMAINSA_8MMA_AtomIJNSA_4SM904GMMA31MMA_64x128x32_F32E4M3E4M3_SS_TNILNSQ_7ScaleInE1ELSS_1EEEEEENSA_6LayoutISE_NSB_IJNSC_ILi0EEESW_SW_EEEEENSB_IJNSA_10UnderscoreESZ_SZ_EEEEENS7_6detail26Sm90ImplicitGemmTileTraitsINSA_20SM90_TMA_LOAD_IM2COLENSA_14ComposedLayoutINSA_7SwizzleILi1ELi4ELi3EEENSA_18smem_ptr_flag_bitsILi8EEENSV_INSB_IJNSB_IJNSC_ILi8EEES1A_EEENSB_IJSJ_SD_EEENSB_IJSD_NSC_ILi37EEEEEEEEENSB_IJNSB_IJSJ_NSC_ILi256EEEEEENSB_IJSD_SW_EEENSB_IJSW_NSC_ILi2048EEEEEEEEEEEEEvEENS13_INSA_13SM90_TMA_LOADENS15_IS17_S19_NSV_INSB_IJNSB_IJS1A_NSC_ILi16EEEEEES1C_S1E_EEENSB_IJS1H_S1I_NSB_IJSW_NSC_ILi4096EEEEEEEEEEEEEvEEEENS_8epilogue10collective6detail29Sm90TmaWarpSpecializedAdapterINS21_15DefaultEpilogueISM_NSB_IJNSB_IJllllEEESD_SW_EEES26_NS20_6thread17LinearCombinationISM_Li1EffLNS27_9ScaleType4KindE0ELNS_15FloatRoundStyleE2ESM_EENS_4gemm15EpilogueDefaultEEEEEvvEEEEvNT_6ParamsE,@"STO_CUDA_ENTRY STV_DEFAULT"
_ZN7cutlass13device_kernelINS_4conv6kernel13ConvUniversalINS1_16ConvProblemShapeILNS1_8OperatorE0ELi3EEENS1_10collective14CollectiveConvINS1_46MainloopSm90TmaGmmaWarpSpecializedImplicitGemmILS5_0ELi37ELi3EN4cute5tupleIJNSA_1CILi1EEESD_SD_EEENS1_36KernelImplicitTmaWarpSpecializedSm90ELi1EEENSB_IJNSC_ILi64EEENSC_ILi128EEENSB_IJNSC_ILi32EEEEEEEEENS_12float_e4m3_tESM_NSA_8TiledMMAINSA_8MMA_AtomIJNSA_4SM904GMMA31MMA_64x128x32_F32E4M3E4M3_SS_TNILNSQ_7ScaleInE1ELSS_1EEEEEENSA_6LayoutISE_NSB_IJNSC_ILi0EEESW_SW_EEEEENSB_IJNSA_10UnderscoreESZ_SZ_EEEEENS7_6detail26Sm90ImplicitGemmTileTraitsINSA_20SM90_TMA_LOAD_IM2COLENSA_14ComposedLayoutINSA_7SwizzleILi1ELi4ELi3EEENSA_18smem_ptr_flag_bitsILi8EEENSV_INSB_IJNSB_IJNSC_ILi8EEES1A_EEENSB_IJSJ_SD_EEENSB_IJSD_NSC_ILi37EEEEEEEEENSB_IJNSB_IJSJ_NSC_ILi256EEEEEENSB_IJSD_SW_EEENSB_IJSW_NSC_ILi2048EEEEEEEEEEEEEvEENS13_INSA_13SM90_TMA_LOADENS15_IS17_S19_NSV_INSB_IJNSB_IJS1A_NSC_ILi16EEEEEES1C_S1E_EEENSB_IJS1H_S1I_NSB_IJSW_NSC_ILi4096EEEEEEEEEEEEEvEEEENS_8epilogue10collective6detail29Sm90TmaWarpSpecializedAdapterINS21_15DefaultEpilogueISM_NSB_IJNSB_IJllllEEESD_SW_EEES26_NS20_6thread17LinearCombinationISM_Li1EffLNS27_9ScaleType4KindE0ELNS_15FloatRoundStyleE2ESM_EENS_4gemm15EpilogueDefaultEEEEEvvEEEEvNT_6ParamsE:
[----:B------:R-:W-:Y:S01]  /*0000*/  LDC R1, c[0x0][0x28] ;  /* 0x00000a00ff017b82 */ /* 0x000fe20000000800 */
[----:B------:R-:W0:Y:S01]  /*0010*/  S2R R10, SR_TID.X ;  /* 0x00000000000a7919 */ /* 0x000e220000002100 */
[----:B------:R-:W-:Y:S01]  /*0020*/  ELECT P0, URZ, PT ;  /* 0x00000000003f782f */ /* 0x000fe20003800000 */
[----:B------:R-:W-:Y:S01]  /*0030*/  BSSY B0, `(.L_x_0) ;  /* 0x000000f000007945 */ /* 0x000fe20003800000 */
[--C-:B0-----:R-:W-:Y:S02]  /*0040*/  SHF.R.U32.HI R0, RZ, 0x5, R10.reuse ;  /* 0x00000005ff007819 */ /* 0x101fe4000001160a */
[----:B------:R-:W-:-:S03]  /*0050*/  SHF.R.U32.HI R3, RZ, 0x7, R10 ;  /* 0x00000007ff037819 */ /* 0x000fc6000001160a */
[----:B------:R-:W0:Y:S04]  /*0060*/  SHFL.IDX PT, R2, R0, RZ, 0x1f ;  /* 0x00001fff00027589 */ /* 0x000e2800000e0000 */
[----:B------:R1:W2:Y:S01]  /*0070*/  SHFL.IDX PT, R7, R3, RZ, 0x1f ;  /* 0x00001fff03077589 */ /* 0x0002a200000e0000 */
[----:B0-----:R-:W-:-:S13]  /*0080*/  ISETP.NE.OR P0, PT, R2, RZ, !P0 ;  /* 0x000000ff0200720c */ /* 0x001fda0004705670 */
[----:B-12---:R-:W-:Y:S05]  /*0090*/  @P0 BRA `(.L_x_1) ;  /* 0x0000000000200947 */ /* 0x006fea0003800000 */
[----:B------:R-:W-:Y:S02]  /*00a0*/  ULDC.64 UR4, c[0x0][0x198] ;  /* 0x0000660000047ab9 */ /* 0x000fe40000000a00 */
[----:B------:R-:W-:Y:S02]  /*00b0*/  UIADD3 UR6, UP0, UR4, 0xf0, URZ ;  /* 0x000000f004067890 */ /* 0x000fe4000ff1e03f */
[----:B------:R-:W-:Y:S02]  /*00c0*/  UIADD3 UR4, UP1, UR4, 0x270, URZ ;  /* 0x0000027004047890 */ /* 0x000fe4000ff3e03f */
[----:B------:R-:W-:Y:S02]  /*00d0*/  UIADD3.X UR7, URZ, UR5, URZ, UP0, !UPT ;  /* 0x000000053f077290 */ /* 0x000fe400087fe43f */
[----:B------:R-:W-:-:S07]  /*00e0*/  UIADD3.X UR5, URZ, UR5, URZ, UP1, !UPT ;  /* 0x000000053f057290 */ /* 0x000fce0008ffe43f */
[----:B------:R0:W-:Y:S02]  /*00f0*/  UTMACCTL.PF [UR6] ;  /* 0x00000000060079b9 */ /* 0x0001e40008040000 */
[----:B------:R0:W-:Y:S02]  /*0100*/  UTMACCTL.PF [UR4] ;  /* 0x00000000040079b9 */ /* 0x0001e40008040000 */
[----:B0-----:R-:W-:Y:S01]  /*0110*/  NOP ;  /* 0x0000000000007918 */ /* 0x001fe20000000000 */
.L_x_1:
[----:B------:R-:W-:Y:S05]  /*0120*/  BSYNC B0 ;  /* 0x0000000000007941 */ /* 0x000fea0003800000 */
.L_x_0:
[----:B------:R-:W0:Y:S01]  /*0130*/  SHFL.IDX PT, R0, R0, RZ, 0x1f ;  /* 0x00001fff00007589 */ /* 0x000e2200000e0000 */
[----:B------:R-:W-:-:S04]  /*0140*/  SHF.R.S32.HI R3, RZ, 0x1f, R2 ;  /* 0x0000001fff037819 */ /* 0x000fc80000011402 */
[----:B------:R-:W-:Y:S02]  /*0150*/  LEA.HI R3, R3, R2, RZ, 0x2 ;  /* 0x0000000203037211 */ /* 0x000fe400078f10ff */
[----:B0-----:R-:W-:-:S13]  /*0160*/  ISETP.NE.AND P0, PT, R0, RZ, PT ;  /* 0x000000ff0000720c */ /* 0x001fda0003f05270 */
[----:B------:R-:W-:Y:S05]  /*0170*/  @P0 BRA `(.L_x_2) ;  /* 0x00000004006c0947 */ /* 0x000fea0003800000 */
[----:B------:R-:W-:Y:S01]  /*0180*/  ELECT P0, URZ, PT ;  /* 0x00000000003f782f */ /* 0x000fe20003800000 */
[----:B------:R-:W-:-:S12]  /*0190*/  BSSY B0, `(.L_x_2) ;  /* 0x0000059000007945 */ /* 0x000fd80003800000 */
[----:B------:R-:W-:Y:S05]  /*01a0*/  @!P0 BRA `(.L_x_3) ;  /* 0x00000004005c8947 */ /* 0x000fea0003800000 */
[----:B------:R-:W0:Y:S01]  /*01b0*/  S2UR UR8, SR_CgaCtaId ;  /* 0x00000000000879c3 */ /* 0x000e220000008800 */
[----:B------:R-:W-:Y:S01]  /*01c0*/  UMOV UR4, 0x400 ;  /* 0x0000040000047882 */ /* 0x000fe20000000000 */
[----:B------:R-:W-:Y:S01]  /*01d0*/  UMOV UR5, 0x1 ;  /* 0x0000000100057882 */ /* 0x000fe20000000000 */
[----:B------:R-:W-:Y:S02]  /*01e0*/  UMOV UR6, 0x80 ;  /* 0x0000008000067882 */ /* 0x000fe40000000000 */
[----:B------:R-:W-:-:S04]  /*01f0*/  UIADD3 UR6, -UR6, 0x100000, URZ ;  /* 0x0010000006067890 */ /* 0x000fc8000fffe13f */
[----:B------:R-:W-:Y:S02]  /*0200*/  USHF.L.U32 UR7, UR6, 0xb, URZ ;  /* 0x0000000b06077899 */ /* 0x000fe4000800063f */
[----:B------:R-:W-:Y:S02]  /*0210*/  USHF.L.U32 UR6, UR6, 0x1, URZ ;  /* 0x0000000106067899 */ /* 0x000fe4000800063f */
[----:B0-----:R-:W-:Y:S02]  /*0220*/  ULEA UR8, UR8, UR4, 0x18 ;  /* 0x0000000408087291 */ /* 0x001fe4000f8ec03f */
[----:B------:R-:W-:-:S04]  /*0230*/  UIADD3 UR4, -UR5, 0x100000, URZ ;  /* 0x0010000005047890 */ /* 0x000fc8000fffe13f */
[----:B------:R-:W-:Y:S02]  /*0240*/  USHF.L.U32 UR5, UR4, 0xb, URZ ;  /* 0x0000000b04057899 */ /* 0x000fe4000800063f */
[----:B------:R-:W-:Y:S01]  /*0250*/  USHF.L.U32 UR4, UR4, 0x1, URZ ;  /* 0x0000000104047899 */ /* 0x000fe2000800063f */
[----:B------:R-:W0:Y:S11]  /*0260*/  FENCE.VIEW.ASYNC.S ;  /* 0x00000000000073c6 */ /* 0x000e360000000000 */
[----:B0-----:R0:W1:Y:S01]  /*0270*/  SYNCS.EXCH.64 URZ, [UR8+0x37800], UR4 ;  /* 0x03780004083f75b2 */ /* 0x0010620008000100 */
[----:B------:R0:W2:Y:S01]  /*0280*/  SYNCS.EXCH.64 URZ, [UR8+0x37928], UR6 ;  /* 0x03792806083f75b2 */ /* 0x0000a20008000100 */
[----:B------:R0:W3:Y:S01]  /*0290*/  SYNCS.EXCH.64 URZ, [UR8+0x37808], UR4 ;  /* 0x03780804083f75b2 */ /* 0x0000e20008000100 */
[----:B------:R0:W4:Y:S01]  /*02a0*/  SYNCS.EXCH.64 URZ, [UR8+0x37930], UR6 ;  /* 0x03793006083f75b2 */ /* 0x0001220008000100 */
[----:B------:R0:W0:Y:S01]  /*02b0*/  SYNCS.EXCH.64 URZ, [UR8+0x37810], UR4 ;  /* 0x03781004083f75b2 */ /* 0x0000220008000100 */
        /* <DEDUP_REMOVED lines=69> */
[----:B-1234-:R-:W-:Y:S01]  /*0710*/  NOP ;  /* 0x0000000000007918 */ /* 0x01efe20000000000 */
.L_x_3:
[----:B0-----:R-:W-:Y:S05]  /*0720*/  BSYNC B0 ;  /* 0x0000000000007941 */ /* 0x001fea0003800000 */
.L_x_2:
[----:B------:R-:W-:Y:S01]  /*0730*/  ULDC.64 UR4, c[0x0][0x618] ;  /* 0x0001860000047ab9 */ /* 0x000fe20000000a00 */
[----:B------:R-:W-:Y:S01]  /*0740*/  LOP3.LUT R3, R3, 0xfffffffc, RZ, 0xc0, !PT ;  /* 0xfffffffc03037812 */ /* 0x000fe200078ec0ff */
[----:B------:R-:W-:Y:S01]  /*0750*/  NOP ;  /* 0x0000000000007918 */ /* 0x000fe20000000000 */
[----:B------:R-:W-:Y:S01]  /*0760*/  ISETP.NE.U32.AND P0, PT, RZ, UR4, PT ;  /* 0x00000004ff007c0c */ /* 0x000fe2000bf05070 */
[----:B------:R-:W-:Y:S01]  /*0770*/  NOP ;  /* 0x0000000000007918 */ /* 0x000fe20000000000 */
[----:B------:R-:W-:Y:S01]  /*0780*/  BAR.SYNC.DEFER_BLOCKING 0x0 ;  /* 0x0000000000007b1d */ /* 0x000fe20000010000 */
[----:B------:R-:W-:Y:S01]  /*0790*/  IMAD.IADD R6, R2, 0x1, -R3 ;  /* 0x0000000102067824 */ /* 0x000fe200078e0a03 */
[----:B------:R-:W-:Y:S02]  /*07a0*/  ISETP.NE.AND.EX P0, PT, RZ, UR5, PT, P0 ;  /* 0x00000005ff007c0c */ /* 0x000fe4000bf05300 */
[C---:B------:R-:W-:Y:S02]  /*07b0*/  ISETP.NE.AND P2, PT, R7.reuse, 0x1, PT ;  /* 0x000000010700780c */ /* 0x040fe40003f45270 */
[----:B------:R-:W-:Y:S01]  /*07c0*/  LOP3.LUT P1, RZ, R7, R6, RZ, 0xfc, !PT ;  /* 0x0000000607ff7212 */ /* 0x000fe2000782fcff */
[----:B------:R-:W-:-:S03]  /*07d0*/  ULDC.64 UR12, c[0x0][0x208] ;  /* 0x00008200000c7ab9 */ /* 0x000fc60000000a00 */
[----:B------:R-:W-:-:S04]  /*07e0*/  SEL R2, RZ, 0x1, P1 ;  /* 0x00000001ff027807 */ /* 0x000fc80000800000 */
[----:B------:R-:W-:Y:S01]  /*07f0*/  SEL R2, R2, 0x2, P2 ;  /* 0x0000000202027807 */ /* 0x000fe20001000000 */
[----:B------:R-:W-:Y:S06]  /*0800*/  @!P0 BRA `(.L_x_4) ;  /* 0x00000000001c8947 */ /* 0x000fec0003800000 */
[----:B------:R-:W0:Y:S02]  /*0810*/  LDC.64 R4, c[0x0][0x618] ;  /* 0x00018600ff047b82 */ /* 0x000e240000000a00 */
[----:B0-----:R-:W2:Y:S02]  /*0820*/  LDG.E.64 R4, desc[UR12][R4.64] ;  /* 0x0000000c04047981 */ /* 0x001ea4000c1e1b00 */
[----:B--2---:R-:W-:-:S04]  /*0830*/  ISETP.NE.U32.AND P0, PT, R4, RZ, PT ;  /* 0x000000ff0400720c */ /* 0x004fc80003f05070 */
[----:B------:R-:W-:-:S13]  /*0840*/  ISETP.NE.AND.EX P0, PT, R5, RZ, PT, P0 ;  /* 0x000000ff0500720c */ /* 0x000fda0003f05300 */
[----:B------:R-:W-:Y:S05]  /*0850*/  @!P0 BRA `(.L_x_4) ;  /* 0x0000000000088947 */ /* 0x000fea0003800000 */
[----:B------:R2:W5:Y:S01]  /*0860*/  LD.E R0, desc[UR12][R4.64] ;  /* 0x0000000c04007980 */ /* 0x000562000c101900 */
[----:B------:R-:W-:Y:S05]  /*0870*/  BRA `(.L_x_5) ;  /* 0x0000000000207947 */ /* 0x000fea0003800000 */
.L_x_4:
[----:B------:R-:W-:Y:S02]  /*0880*/  ULDC.64 UR4, c[0x0][0x608] ;  /* 0x0001820000047ab9 */ /* 0x000fe40000000a00 */
[----:B------:R-:W-:-:S04]  /*0890*/  ISETP.NE.U32.AND P0, PT, RZ, UR4, PT ;  /* 0x00000004ff007c0c */ /* 0x000fc8000bf05070 */
[----:B------:R-:W-:-:S13]  /*08a0*/  ISETP.NE.AND.EX P0, PT, RZ, UR5, PT, P0 ;  /* 0x00000005ff007c0c */ /* 0x000fda000bf05300 */
[----:B------:R-:W-:Y:S05]  /*08b0*/  @!P0 BRA `(.L_x_6) ;  /* 0x00000000000c8947 */ /* 0x000fea0003800000 */
[----:B------:R-:W0:Y:S02]  /*08c0*/  LDC.64 R4, c[0x0][0x608] ;  /* 0x00018200ff047b82 */ /* 0x000e240000000a00 */
[----:B0-----:R0:W5:Y:S01]  /*08d0*/  LDG.E R0, desc[UR12][R4.64] ;  /* 0x0000000c04007981 */ /* 0x001162000c1e1900 */
[----:B------:R-:W-:Y:S05]  /*08e0*/  BRA `(.L_x_5) ;  /* 0x0000000000047947 */ /* 0x000fea0003800000 */
.L_x_6:
[----:B------:R-:W1:Y:S02]  /*08f0*/  LDC R0, c[0x0][0x600] ;  /* 0x00018000ff007b82 */ /* 0x000e640000000800 */
.L_x_5:
[----:B------:R-:W-:Y:S02]  /*0900*/  ULDC.64 UR4, c[0x0][0x620] ;  /* 0x0001880000047ab9 */ /* 0x000fe40000000a00 */
[----:B------:R-:W-:-:S04]  /*0910*/  ISETP.NE.U32.AND P0, PT, RZ, UR4, PT ;  /* 0x00000004ff007c0c */ /* 0x000fc8000bf05070 */
[----:B------:R-:W-:-:S13]  /*0920*/  ISETP.NE.AND.EX P0, PT, RZ, UR5, PT, P0 ;  /* 0x00000005ff007c0c */ /* 0x000fda000bf05300 */
[----:B------:R-:W-:Y:S05]  /*0930*/  @!P0 BRA `(.L_x_7) ;  /* 0x00000000001c8947 */ /* 0x000fea0003800000 */
[----:B0-2---:R-:W0:Y:S02]  /*0940*/  LDC.64 R4, c[0x0][0x620] ;  /* 0x00018800ff047b82 */ /* 0x005e240000000a00 */
[----:B0-----:R-:W2:Y:S02]  /*0950*/  LDG.E.64 R4, desc[UR12][R4.64] ;  /* 0x0000000c04047981 */ /* 0x001ea4000c1e1b00 */
[----:B--2---:R-:W-:-:S04]  /*0960*/  ISETP.NE.U32.AND P0, PT, R4, RZ, PT ;  /* 0x000000ff0400720c */ /* 0x004fc80003f05070 */
[----:B------:R-:W-:-:S13]  /*0970*/  ISETP.NE.AND.EX P0, PT, R5, RZ, PT, P0 ;  /* 0x000000ff0500720c */ /* 0x000fda0003f05300 */
[----:B------:R-:W-:Y:S05]  /*0980*/  @!P0 BRA `(.L_x_7) ;  /* 0x0000000000088947 */ /* 0x000fea0003800000 */
[----:B------:R0:W5:Y:S01]  /*0990*/  LD.E R8, desc[UR12][R4.64] ;  /* 0x0000000c04087980 */ /* 0x000162000c101900 */
[----:B------:R-:W-:Y:S05]  /*09a0*/  BRA `(.L_x_8) ;  /* 0x0000000000207947 */ /* 0x000fea0003800000 */
.L_x_7:
[----:B------:R-:W-:Y:S02]  /*09b0*/  ULDC.64 UR4, c[0x0][0x610] ;  /* 0x0001840000047ab9 */ /* 0x000fe40000000a00 */
[----:B------:R-:W-:-:S04]  /*09c0*/  ISETP.NE.U32.AND P0, PT, RZ, UR4, PT ;  /* 0x00000004ff007c0c */ /* 0x000fc8000bf05070 */
[----:B------:R-:W-:-:S13]  /*09d0*/  ISETP.NE.AND.EX P0, PT, RZ, UR5, PT, P0 ;  /* 0x00000005ff007c0c */ /* 0x000fda000bf05300 */
[----:B------:R-:W-:Y:S05]  /*09e0*/  @!P0 BRA `(.L_x_9) ;  /* 0x00000000000c8947 */ /* 0x000fea0003800000 */
[----:B------:R-:W3:Y:S02]  /*09f0*/  LDC.64 R8, c[0x0][0x610] ;  /* 0x00018400ff087b82 */ /* 0x000ee40000000a00 */
[----:B---3--:R4:W5:Y:S01]  /*0a00*/  LDG.E R8, desc[UR12][R8.64] ;  /* 0x0000000c08087981 */ /* 0x008962000c1e1900 */
[----:B------:R-:W-:Y:S05]  /*0a10*/  BRA `(.L_x_8) ;  /* 0x0000000000047947 */ /* 0x000fea0003800000 */
.L_x_9:
[----:B------:R-:W3:Y:S02]  /*0a20*/  LDC R8, c[0x0][0x604] ;  /* 0x00018100ff087b82 */ /* 0x000ee40000000800 */
.L_x_8:
[----:B------:R-:W1:Y:S01]  /*0a30*/  LDC R3, c[0x0][0x3e8] ;  /* 0x0000fa00ff037b82 */ /* 0x000e620000000800 */
[----:B------:R-:W-:Y:S01]  /*0a40*/  ULDC UR4, c[0x0][0x3dc] ;  /* 0x0000f70000047ab9 */ /* 0x000fe20000000800 */
[----:B------:R-:W-:Y:S01]  /*0a50*/  ISETP.NE.AND P0, PT, R7, RZ, PT ;  /* 0x000000ff0700720c */ /* 0x000fe20003f05270 */
[----:B------:R-:W-:Y:S01]  /*0a60*/  UIADD3 UR4, UR4, 0x1f, URZ ;  /* 0x0000001f04047890 */ /* 0x000fe2000fffe03f */
[----:B------:R-:W-:-:S03]  /*0a70*/  ULDC.64 UR6, c[0x0][0x3e0] ;  /* 0x0000f80000067ab9 */ /* 0x000fc60000000a00 */
[----:B------:R-:W-:Y:S02]  /*0a80*/  USHF.R.S32.HI UR5, URZ, 0x1f, UR4 ;  /* 0x0000001f3f057899 */ /* 0x000fe40008011404 */
[----:B------:R-:W-:Y:S02]  /*0a90*/  UIMAD UR6, UR7, UR6, URZ ;  /* 0x00000006070672a4 */ /* 0x000fe4000f8e023f */
[----:B------:R-:W-:-:S04]  /*0aa0*/  ULEA.HI UR5, UR5, UR4, URZ, 0x5 ;  /* 0x0000000405057291 */ /* 0x000fc8000f8f283f */
[----:B------:R-:W-:Y:S01]  /*0ab0*/  USHF.R.S32.HI UR15, URZ, 0x5, UR5 ;  /* 0x000000053f0f7899 */ /* 0x000fe20008011405 */
[----:B-1----:R-:W-:-:S05]  /*0ac0*/  IMAD R3, R3, UR6, RZ ;  /* 0x0000000603037c24 */ /* 0x002fca000f8e02ff */
[----:B------:R-:W-:Y:S01]  /*0ad0*/  IMAD R3, R3, UR15, RZ ;  /* 0x0000000f03037c24 */ /* 0x000fe2000f8e02ff */
[----:B------:R-:W-:Y:S06]  /*0ae0*/  @!P0 BRA `(.L_x_10) ;  /* 0x00000050002c8947 */ /* 0x000fec0003800000 */
[----:B------:R-:W-:-:S13]  /*0af0*/  ISETP.NE.AND P0, PT, R7, 0x1, PT ;  /* 0x000000010700780c */ /* 0x000fda0003f05270 */
[----:B------:R-:W-:Y:S05]  /*0b00*/  @P0 EXIT ;  /* 0x000000000000094d */ /* 0x000fea0003800000 */
[----:B------:R-:W-:Y:S01]  /*0b10*/  ISETP.GE.AND P0, PT, R3, 0x1, PT ;  /* 0x000000010300780c */ /* 0x000fe20003f06270 */
[----:B------:R-:W-:Y:S01]  /*0b20*/  UMOV UR4, URZ ;  /* 0x0000003f00047c82 */ /* 0x000fe20008000000 */
[----:B------:R-:W-:Y:S02]  /*0b30*/  CS2R R86, SRZ ;  /* 0x0000000000567805 */ /* 0x000fe4000001ff00 */
[----:B------:R-:W-:Y:S02]  /*0b40*/  CS2R R24, SRZ ;  /* 0x0000000000187805 */ /* 0x000fe4000001ff00 */
[----:B------:R-:W-:Y:S02]  /*0b50*/  CS2R R26, SRZ ;  /* 0x00000000001a7805 */ /* 0x000fe4000001ff00 */
[----:B------:R-:W-:Y:S02]  /*0b60*/  CS2R R28, SRZ ;  /* 0x00000000001c7805 */ /* 0x000fe4000001ff00 */
[----:B------:R-:W-:-:S02]  /*0b70*/  CS2R R30, SRZ ;  /* 0x00000000001e7805 */ /* 0x000fc4000001ff00 */
[----:B------:R-:W-:Y:S02]  /*0b80*/  CS2R R32, SRZ ;  /* 0x0000000000207805 */ /* 0x000fe4000001ff00 */
        /* <DEDUP_REMOVED lines=25> */
[----:B------:R-:W-:Y:S01]  /*0d20*/  CS2R R84, SRZ ;  /* 0x0000000000547805 */ /* 0x000fe2000001ff00 */
[----:B------:R-:W-:Y:S06]  /*0d30*/  @!P0 BRA `(.L_x_11) ;  /* 0x0000000000648947 */ /* 0x000fec0003800000 */
[----:B0-2---:R-:W-:-:S04]  /*0d40*/  LOP3.LUT R4, R2, 0x1, RZ, 0xfc, !PT ;  /* 0x0000000102047812 */ /* 0x005fc800078efcff */
[----:B------:R-:W-:-:S13]  /*0d50*/  ISETP.NE.AND P0, PT, R4, 0x3, PT ;  /* 0x000000030400780c */ /* 0x000fda0003f05270 */
[----:B------:R-:W-:Y:S05]  /*0d60*/  @!P0 BRA `(.L_x_12) ;  /* 0x0000000000048947 */ /* 0x000fea0003800000 */
[----:B------:R-:W-:Y:S01]  /*0d70*/  BPT.TRAP 0x1 ;  /* 0x000000040000795c */ /* 0x000fe20000300000 */
.L_x_12:
[----:B------:R-:W0:Y:S01]  /*0d80*/  S2UR UR5, SR_CgaCtaId ;  /* 0x00000000000579c3 */ /* 0x000e220000008800 */
[----:B------:R-:W-:Y:S01]  /*0d90*/  SHF.L.U32 R4, RZ, 0x1f, RZ ;  /* 0x0000001fff047819 */ /* 0x000fe200000006ff */
[----:B------:R-:W-:Y:S02]  /*0da0*/  UMOV UR4, 0x400 ;  /* 0x0000040000047882 */ /* 0x000fe40000000000 */
[----:B0-----:R-:W-:-:S12]  /*0db0*/  ULEA UR4, UR5, UR4, 0x18 ;  /* 0x0000000405047291 */ /* 0x001fd8000f8ec03f */
.L_x_13:
[----:B0-----:R-:W-:-:S04]  /*0dc0*/  IMAD.U32 R5, RZ, RZ, UR4 ;  /* 0x00000004ff057e24 */ /* 0x001fc8000f8e00ff */
[----:B------:R0:W1:Y:S03]  /*0dd0*/  SYNCS.PHASECHK.TRANS64.TRYWAIT P0, [R5+URZ+0x37800], R4 ;  /* 0x03780004050075a7 */ /* 0x000066000800017f */
[----:B-1----:R-:W-:Y:S05]  /*0de0*/  @!P0 NANOSLEEP.SYNCS 0x989680 ;  /* 0x009896800000895d */ /* 0x002fea0003900000 */
[----:B------:R-:W1:Y:S02]  /*0df0*/  @!P0 SYNCS.PHASECHK.TRANS64 P0, [R5+URZ+0x37800], R4 ;  /* 0x03780004050085a7 */ /* 0x000e64000800007f */
[----:B-1----:R-:W-:Y:S05]  /*0e00*/  @!P0 BRA `(.L_x_13) ;  /* 0xfffffffc00ec8947 */ /* 0x002fea000383ffff */
[----:B------:R-:W-:Y:S01]  /*0e10*/  UIADD3 UR5, UR4, 0x12800, URZ ;  /* 0x0001280004057890 */ /* 0x000fe2000fffe03f */
[----:B------:R-:W-:Y:S01]  /*0e20*/  WARPGROUP.ARRIVE ;  /* 0x00000000000079c5 */ /* 0x000fe20000000000 */
[----:B------:R-:W-:Y:S02]  /*0e30*/  USHF.R.U32.HI UR4, URZ, 0x4, UR4 ;  /* 0x000000043f047899 */ /* 0x000fe40008011604 */
[----:B------:R-:W-:Y:S02]  /*0e40*/  USHF.R.U32.HI UR5, URZ, 0x4, UR5 ;  /* 0x000000043f057899 */ /* 0x000fe40008011605 */
[----:B------:R-:W-:Y:S02]  /*0e50*/  ULOP3.LUT UR4, UR4, 0x3fff, URZ, 0xc0, !UPT ;  /* 0x00003fff04047892 */ /* 0x000fe4000f8ec03f */
[----:B------:R-:W-:Y:S02]  /*0e60*/  ULOP3.LUT UR5, UR5, 0x3fff, URZ, 0xc0, !UPT ;  /* 0x00003fff05057892 */ /* 0x000fe4000f8ec03f */
[----:B------:R-:W-:-:S02]  /*0e70*/  ULOP3.LUT UR4, UR4, 0x10000, URZ, 0xfc, !UPT ;  /* 0x0001000004047892 */ /* 0x000fc4000f8efc3f */
[----:B------:R-:W-:Y:S01]  /*0e80*/  ULOP3.LUT UR6, UR5, 0x10000, URZ, 0xfc, !UPT ;  /* 0x0001000005067892 */ /* 0x000fe2000f8efc3f */
[----:B------:R-:W-:Y:S02]  /*0e90*/  UMOV UR7, 0xc0000010 ;  /* 0xc000001000077882 */ /* 0x000fe40000000000 */
[----:B------:R-:W-:-:S06]  /*0ea0*/  UMOV UR5, 0xc0000010 ;  /* 0xc000001000057882 */ /* 0x000fcc0000000000 */
[----:B------:R-:W-:Y:S01]  /*0eb0*/  QGMMA.64x128x32.F32.E4M3.E4M3 R24, gdesc[UR4], RZ, !UPT, gsb0 ;  /* 0x01e00000041879f3 */ /* 0x000fe2000c0008ff */
[----:B------:R-:W-:-:S05]  /*0ec0*/  UMOV UR4, 0x1 ;  /* 0x0000000100047882 */ /* 0x000fca0000000000 */
.L_x_11:
[----:B0-2---:R-:W-:-:S05]  /*0ed0*/  VIMNMX R4, R3, 0x1, PT ;  /* 0x0000000103047848 */ /* 0x005fca0003fe0100 */
[----:B------:R-:W-:-:S05]  /*0ee0*/  IMAD.IADD R7, R3, 0x1, -R4 ;  /* 0x0000000103077824 */ /* 0x000fca00078e0a04 */
[----:B------:R-:W-:-:S13]  /*0ef0*/  ISETP.GE.AND P0, PT, R7, 0x1, PT ;  /* 0x000000010700780c */ /* 0x000fda0003f06270 */
[----:B------:R-:W-:Y:S05]  /*0f00*/  @!P0 BRA `(.L_x_14) ;  /* 0x0000000000d48947 */ /* 0x000fea0003800000 */
[----:B------:R-:W0:Y:S01]  /*0f10*/  S2UR UR6, SR_CgaCtaId ;  /* 0x00000000000679c3 */ /* 0x000e220000008800 */
[----:B------:R-:W-:Y:S01]  /*0f20*/  UMOV UR5, 0x400 ;  /* 0x0000040000057882 */ /* 0x000fe20000000000 */
[----:B------:R-:W-:Y:S01]  /*0f30*/  LOP3.LUT R10, R2, 0x1, RZ, 0xfc, !PT ;  /* 0x00000001020a7812 */ /* 0x000fe200078efcff */
[----:B----4-:R-:W-:Y:S01]  /*0f40*/  IMAD.MOV.U32 R9, RZ, RZ, RZ ;  /* 0x000000ffff097224 */ /* 0x010fe200078e00ff */
[----:B------:R-:W-:Y:S01]  /*0f50*/  UISETP.NE.U32.AND UP0, UPT, UR4, URZ, UPT ;  /* 0x0000003f0400728c */ /* 0x000fe2000bf05070 */
[----:B------:R-:W-:Y:S01]  /*0f60*/  IMAD.MOV.U32 R4, RZ, RZ, R7 ;  /* 0x000000ffff047224 */ /* 0x000fe200078e0007 */
[----:B0-----:R-:W-:-:S04]  /*0f70*/  ULEA UR7, UR6, UR5, 0x18 ;  /* 0x0000000506077291 */ /* 0x001fc8000f8ec03f */
[----:B------:R-:W-:Y:S02]  /*0f80*/  UIADD3 UR6, UR7, 0x12800, URZ ;  /* 0x0001280007067890 */ /* 0x000fe4000fffe03f */
[----:B------:R-:W-:Y:S02]  /*0f90*/  USHF.R.U32.HI UR5, URZ, 0x4, UR7 ;  /* 0x000000043f057899 */ /* 0x000fe40008011607 */
[----:B------:R-:W-:Y:S02]  /*0fa0*/  USHF.R.U32.HI UR6, URZ, 0x4, UR6 ;  /* 0x000000043f067899 */ /* 0x000fe40008011606 */
[----:B------:R-:W-:Y:S02]  /*0fb0*/  ULOP3.LUT UR5, UR5, 0x3fff, URZ, 0xc0, !UPT ;  /* 0x00003fff05057892 */ /* 0x000fe4000f8ec03f */
[----:B------:R-:W-:Y:S02]  /*0fc0*/  ULOP3.LUT UR6, UR6, 0x3fff, URZ, 0xc0, !UPT ;  /* 0x00003fff06067892 */ /* 0x000fe4000f8ec03f */
[----:B------:R-:W-:-:S02]  /*0fd0*/  ULOP3.LUT UR14, UR5, 0x10000, URZ, 0xfc, !UPT ;  /* 0x00010000050e7892 */ /* 0x000fc4000f8efc3f */
[----:B------:R-:W-:Y:S01]  /*0fe0*/  ULOP3.LUT UR15, UR6, 0x10000, URZ, 0xfc, !UPT ;  /* 0x00010000060f7892 */ /* 0x000fe2000f8efc3f */
[----:B------:R-:W-:-:S11]  /*0ff0*/  UMOV UR5, URZ ;  /* 0x0000003f00057c82 */ /* 0x000fd60008000000 */
.L_x_19:
[----:B------:R-:W-:-:S13]  /*1000*/  ISETP.NE.AND P1, PT, R10, 0x3, PT ;  /* 0x000000030a00780c */ /* 0x000fda0003f25270 */
[----:B0-----:R-:W-:Y:S05]  /*1010*/  @!P1 BRA `(.L_x_15) ;  /* 0x0000000000049947 */ /* 0x001fea0003800000 */
[----:B------:R-:W-:Y:S01]  /*1020*/  BPT.TRAP 0x1 ;  /* 0x000000040000795c */ /* 0x000fe20000300000 */
.L_x_15:
[----:B------:R-:W-:Y:S01]  /*1030*/  SHF.L.U32 R5, R9, 0x1f, RZ ;  /* 0x0000001f09057819 */ /* 0x000fe200000006ff */
[----:B------:R-:W-:-:S12]  /*1040*/  ULEA UR6, UR4, UR7, 0x3 ;  /* 0x0000000704067291 */ /* 0x000fd8000f8e183f */
.L_x_16:
[----:B0-----:R-:W-:-:S04]  /*1050*/  IMAD.U32 R6, RZ, RZ, UR6 ;  /* 0x00000006ff067e24 */ /* 0x001fc8000f8e00ff */
[----:B------:R0:W1:Y:S03]  /*1060*/  SYNCS.PHASECHK.TRANS64.TRYWAIT P0, [R6+URZ+0x37800], R5 ;  /* 0x03780005060075a7 */ /* 0x000066000800017f */
[----:B-1----:R-:W-:Y:S05]  /*1070*/  @!P0 NANOSLEEP.SYNCS 0x989680 ;  /* 0x009896800000895d */ /* 0x002fea0003900000 */
[----:B------:R-:W1:Y:S02]  /*1080*/  @!P0 SYNCS.PHASECHK.TRANS64 P0, [R6+URZ+0x37800], R5 ;  /* 0x03780005060085a7 */ /* 0x000e64000800007f */
[----:B-1----:R-:W-:Y:S05]  /*1090*/  @!P0 BRA `(.L_x_16) ;  /* 0xfffffffc00ec8947 */ /* 0x002fea000383ffff */
[----:B------:R-:W-:Y:S01]  /*10a0*/  ULEA UR8, UR4, UR14, 0x7 ;  /* 0x0000000e04087291 */ /* 0x000fe2000f8e383f */
[----:B------:R-:W-:Y:S01]  /*10b0*/  WARPGROUP.ARRIVE ;  /* 0x00000000000079c5 */ /* 0x000fe20000000000 */
[----:B------:R-:W-:Y:S01]  /*10c0*/  ULEA UR10, UR4, UR15, 0x8 ;  /* 0x0000000f040a7291 */ /* 0x000fe2000f8e403f */
[----:B------:R-:W-:Y:S01]  /*10d0*/  UMOV UR9, 0xc0000010 ;  /* 0xc000001000097882 */ /* 0x000fe20000000000 */
[----:B------:R-:W-:-:S07]  /*10e0*/  UMOV UR11, 0xc0000010 ;  /* 0xc0000010000b7882 */ /* 0x000fce0000000000 */
[----:B------:R-:W-:Y:S03]  /*10f0*/  QGMMA.64x128x32.F32.E4M3.E4M3 R24, gdesc[UR8], R24, UP0, gsb0 ;  /* 0x01e00000081879f3 */ /* 0x000fe6000b800818 */
[----:B------:R-:W-:Y:S02]  /*1100*/  WARPGROUP.DEPBAR.LE gsb0, 0x1 ;  /* 0x00008000000079c5 */ /* 0x000fe40000010100 */
[----:B------:R-:W-:Y:S05]  /*1110*/  @!P1 BRA `(.L_x_17) ;  /* 0x0000000000049947 */ /* 0x000fea0003800000 */
[----:B------:R-:W-:Y:S01]  /*1120*/  BPT.TRAP 0x1 ;  /* 0x000000040000795c */ /* 0x000fe20000300000 */
.L_x_17:
[----:B------:R-:W-:Y:S01]  /*1130*/  ULEA UR6, UR5, UR7, 0x3 ;  /* 0x0000000705067291 */ /* 0x000fe2000f8e183f */
[----:B------:R-:W-:-:S03]  /*1140*/  ISETP.GT.U32.AND P0, PT, R2, 0x1, PT ;  /* 0x000000010200780c */ /* 0x000fc60003f04070 */
[----:B------:R-:W-:-:S04]  /*1150*/  UIADD3 UR6, UR6, 0x37928, URZ ;  /* 0x0003792806067890 */ /* 0x000fc8000fffe03f */
[----:B------:R-:W-:-:S09]  /*1160*/  UPRMT UR6, URZ, 0x654, UR6 ;  /* 0x000006543f067896 */ /* 0x000fd20008000006 */
[----:B------:R-:W-:Y:S01]  /*1170*/  SYNCS.ARRIVE.TRANS64.RED.A1T0 RZ, [UR6], RZ ;  /* 0x000000ffffff79a7 */ /* 0x000fe20008100406 */
[----:B------:R-:W-:Y:S05]  /*1180*/  @P0 BRA `(.L_x_18) ;  /* 0x0000000000040947 */ /* 0x000fea0003800000 */
[----:B------:R-:W-:Y:S01]  /*1190*/  BPT.TRAP 0x1 ;  /* 0x000000040000795c */ /* 0x000fe20000300000 */
.L_x_18:
[----:B------:R-:W-:Y:S01]  /*11a0*/  UIADD3 UR4, UR4, 0x1, URZ ;  /* 0x0000000104047890 */ /* 0x000fe2000fffe03f */
[C---:B------:R-:W-:Y:S01]  /*11b0*/  ISETP.GT.AND P0, PT, R4.reuse, 0x1, PT ;  /* 0x000000010400780c */ /* 0x040fe20003f04270 */
[----:B------:R-:W-:Y:S01]  /*11c0*/  UIADD3 UR5, UR5, 0x1, URZ ;  /* 0x0000000105057890 */ /* 0x000fe2000fffe03f */
[----:B------:R-:W-:Y:S01]  /*11d0*/  VIADD R4, R4, 0xffffffff ;  /* 0xffffffff04047836 */ /* 0x000fe20000000000 */
[----:B------:R-:W-:Y:S02]  /*11e0*/  UISETP.NE.AND UP0, UPT, UR4, 0x25, UPT ;  /* 0x000000250400788c */ /* 0x000fe4000bf05270 */
[----:B------:R-:W-:Y:S02]  /*11f0*/  UISETP.NE.AND UP1, UPT, UR5, 0x25, UPT ;  /* 0x000000250500788c */ /* 0x000fe4000bf25270 */
[----:B------:R-:W-:Y:S02]  /*1200*/  USEL UR6, URZ, 0x1, UP0 ;  /* 0x000000013f067887 */ /* 0x000fe40008000000 */
[----:B------:R-:W-:-:S02]  /*1210*/  USEL UR4, UR4, URZ, UP0 ;  /* 0x0000003f04047287 */ /* 0x000fc40008000000 */
[----:B------:R-:W-:Y:S02]  /*1220*/  USEL UR5, UR5, URZ, UP1 ;  /* 0x0000003f05057287 */ /* 0x000fe40008800000 */
[----:B------:R-:W-:Y:S01]  /*1230*/  UPLOP3.LUT UP0, UPT, UPT, UPT, UPT, 0x80, 0x0 ;  /* 0x000000000000789c */ /* 0x000fe20003f0f070 */
[----:B------:R-:W-:Y:S01]  /*1240*/  LOP3.LUT R9, R9, UR6, RZ, 0x3c, !PT ;  /* 0x0000000609097c12 */ /* 0x000fe2000f8e3cff */
[----:B------:R-:W-:Y:S09]  /*1250*/  @P0 BRA `(.L_x_19) ;  /* 0xfffffffc00680947 */ /* 0x000ff2000383ffff */
.L_x_14:
[----:B------:R-:W-:Y:S01]  /*1260*/  ISETP.GE.AND P0, PT, R3, 0x1, PT ;  /* 0x000000010300780c */ /* 0x000fe20003f06270 */
[----:B------:R-:W-:-:S12]  /*1270*/  WARPGROUP.DEPBAR.LE gsb0, 0x0 ;  /* 0x00008000000079c5 */ /* 0x000fd80000010000 */
[----:B------:R-:W-:Y:S05]  /*1280*/  @!P0 BRA `(.L_x_20) ;  /* 0x00000000004c8947 */ /* 0x000fea0003800000 */
[----:B------:R-:W-:-:S04]  /*1290*/  LOP3.LUT R3, R2, 0x1, RZ, 0xfc, !PT ;  /* 0x0000000102037812 */ /* 0x000fc800078efcff */
[----:B------:R-:W-:-:S13]  /*12a0*/  ISETP.NE.AND P0, PT, R3, 0x3, PT ;  /* 0x000000030300780c */ /* 0x000fda0003f05270 */
[----:B------:R-:W-:Y:S05]  /*12b0*/  @!P0 BRA `(.L_x_21) ;  /* 0x0000000000048947 */ /* 0x000fea0003800000 */
[----:B------:R-:W-:Y:S01]  /*12c0*/  BPT.TRAP 0x1 ;  /* 0x000000040000795c */ /* 0x000fe20000300000 */
.L_x_21:
[----:B0-----:R-:W0:Y:S01]  /*12d0*/  S2R R6, SR_CgaCtaId ;  /* 0x0000000000067919 */ /* 0x001e220000008800 */
[----:B------:R-:W-:Y:S01]  /*12e0*/  IMAD.WIDE.U32 R4, R7, -0x45306eb3, RZ ;  /* 0xbacf914d07047825 */ /* 0x000fe200078e00ff */
[----:B------:R-:W-:-:S03]  /*12f0*/  ISETP.GT.U32.AND P0, PT, R2, 0x1, PT ;  /* 0x000000010200780c */ /* 0x000fc60003f04070 */
[----:B------:R-:W-:-:S05]  /*1300*/  IMAD.IADD R3, R7, 0x1, -R5 ;  /* 0x0000000107037824 */ /* 0x000fca00078e0a05 */
[----:B------:R-:W-:-:S04]  /*1310*/  LEA.HI R3, R3, R5, RZ, 0x1f ;  /* 0x0000000503037211 */ /* 0x000fc800078ff8ff */
[----:B------:R-:W-:Y:S02]  /*1320*/  SHF.R.U32.HI R4, RZ, 0x5, R3 ;  /* 0x00000005ff047819 */ /* 0x000fe40000011603 */
[----:B------:R-:W-:-:S03]  /*1330*/  MOV R3, 0x400 ;  /* 0x0000040000037802 */ /* 0x000fc60000000f00 */
[----:B------:R-:W-:Y:S01]  /*1340*/  IMAD R4, R4, -0x25, R7 ;  /* 0xffffffdb04047824 */ /* 0x000fe200078e0207 */
[----:B0-----:R-:W-:-:S05]  /*1350*/  LEA R3, R6, R3, 0x18 ;  /* 0x0000000306037211 */ /* 0x001fca00078ec0ff */
[----:B------:R-:W-:-:S04]  /*1360*/  IMAD R4, R4, 0x8, R3 ;  /* 0x0000000804047824 */ /* 0x000fc800078e0203 */
[----:B------:R-:W-:-:S05]  /*1370*/  VIADD R4, R4, 0x37928 ;  /* 0x0003792804047836 */ /* 0x000fca0000000000 */
[----:B------:R-:W-:-:S04]  /*1380*/  PRMT R4, RZ, 0x654, R4 ;  /* 0x00000654ff047816 */ /* 0x000fc80000000004 */
[----:B------:R1:W-:Y:S01]  /*1390*/  SYNCS.ARRIVE.TRANS64.RED.A1T0 RZ, [R4+URZ], RZ ;  /* 0x000000ff04ff79a7 */ /* 0x0003e2000810043f */
[----:B------:R-:W-:Y:S05]  /*13a0*/  @P0 BRA `(.L_x_20) ;  /* 0x0000000000040947 */ /* 0x000fea0003800000 */
[----:B------:R-:W-:Y:S01]  /*13b0*/  BPT.TRAP 0x1 ;  /* 0x000000040000795c */ /* 0x000fe20000300000 */
.L_x_20:
[----:B------:R-:W2:Y:S01]  /*13c0*/  S2R R3, SR_TID.X ;  /* 0x0000000000037919 */ /* 0x000ea20000002100 */
[----:B------:R-:W-:Y:S01]  /*13d0*/  ULDC.64 UR4, c[0x0][0x280] ;  /* 0x0000a00000047ab9 */ /* 0x000fe20000000a00 */
[----:B----4-:R-:W4:Y:S01]  /*13e0*/  S2R R9, SR_CTAID.Y ;  /* 0x0000000000097919 */ /* 0x010f220000002600 */
[----:B------:R-:W0:Y:S01]  /*13f0*/  S2R R7, SR_CTAID.X ;  /* 0x0000000000077919 */ /* 0x000e220000002500 */
[----:B--2---:R-:W-:-:S04]  /*1400*/  SHF.R.S32.HI R2, RZ, 0x1f, R3 ;  /* 0x0000001fff027819 */ /* 0x004fc80000011403 */
[----:B------:R-:W-:Y:S01]  /*1410*/  LEA.HI R2, R2, R3, RZ, 0x7 ;  /* 0x0000000302027211 */ /* 0x000fe200078f38ff */
[----:B----4-:R-:W-:-:S03]  /*1420*/  IMAD.SHL.U32 R9, R9, 0x80, RZ ;  /* 0x0000008009097824 */ /* 0x010fc600078e00ff */
[----:B------:R-:W-:Y:S01]  /*1430*/  LOP3.LUT R2, R2, 0xffffff80, RZ, 0xc0, !PT ;  /* 0xffffff8002027812 */ /* 0x000fe200078ec0ff */
[----:B0-----:R-:W-:Y:S01]  /*1440*/  IMAD.SHL.U32 R6, R7, 0x40, RZ ;  /* 0x0000004007067824 */ /* 0x001fe200078e00ff */
[----:B------:R-:W-:-:S03]  /*1450*/  ISETP.GE.AND P0, PT, R9, UR5, PT ;  /* 0x0000000509007c0c */ /* 0x000fc6000bf06270 */
[----:B------:R-:W-:Y:S01]  /*1460*/  IMAD.IADD R2, R3, 0x1, -R2 ;  /* 0x0000000103027824 */ /* 0x000fe200078e0a02 */
[----:B------:R-:W-:-:S04]  /*1470*/  ISETP.GE.OR P0, PT, R6, UR4, P0 ;  /* 0x0000000406007c0c */ /* 0x000fc80008706670 */
[----:B------:R-:W-:-:S04]  /*1480*/  SHF.R.S32.HI R3, RZ, 0x1f, R2 ;  /* 0x0000001fff037819 */ /* 0x000fc80000011402 */
[----:B-1----:R-:W-:-:S04]  /*1490*/  LEA.HI R4, R3, R2, RZ, 0x2 ;  /* 0x0000000203047211 */ /* 0x002fc800078f10ff */
[--C-:B------:R-:W-:Y:S02]  /*14a0*/  SHF.R.S32.HI R12, RZ, 0x2, R4.reuse ;  /* 0x00000002ff0c7819 */ /* 0x100fe40000011404 */
[----:B------:R-:W-:-:S04]  /*14b0*/  SHF.R.S32.HI R5, RZ, 0x1f, R4 ;  /* 0x0000001fff057819 */ /* 0x000fc80000011404 */
[----:B------:R-:W-:Y:S01]  /*14c0*/  LEA.HI R5, R5, R12, RZ, 0x3 ;  /* 0x0000000c05057211 */ /* 0x000fe200078f18ff */
[----:B------:R-:W-:Y:S06]  /*14d0*/  @P0 EXIT ;  /* 0x000000000000094d */ /* 0x000fec0003800000 */
[----:B------:R-:W-:Y:S01]  /*14e0*/  LOP3.LUT R13, R5, 0xfffffff8, RZ, 0xc0, !PT ;  /* 0xfffffff8050d7812 */ /* 0x000fe200078ec0ff */
[----:B------:R-:W0:Y:S01]  /*14f0*/  LDC.64 R10, c[0x0][0x658] ;  /* 0x00019600ff0a7b82 */ /* 0x000e220000000a00 */
[----:B------:R-:W-:Y:S01]  /*1500*/  LOP3.LUT R5, R4, 0x7ffffffc, RZ, 0xc0, !PT ;  /* 0x7ffffffc04057812 */ /* 0x000fe200078ec0ff */
[----:B------:R-:W-:Y:S02]  /*1510*/  ULDC.64 UR6, c[0x0][0x650] ;  /* 0x0001940000067ab9 */ /* 0x000fe40000000a00 */
[----:B------:R-:W-:Y:S02]  /*1520*/  IMAD.IADD R12, R12, 0x1, -R13 ;  /* 0x000000010c0c7824 */ /* 0x000fe400078e0a0d */
[----:B------:R-:W-:Y:S01]  /*1530*/  IMAD.IADD R5, R2, 0x1, -R5 ;  /* 0x0000000102057824 */ /* 0x000fe200078e0a05 */
[----:B------:R-:W-:Y:S02]  /*1540*/  LEA.HI R2, R3, R2, RZ, 0x5 ;  /* 0x0000000203027211 */ /* 0x000fe400078f28ff */
[----:B------:R-:W-:Y:S01]  /*1550*/  SHF.R.S32.HI R13, RZ, 0x1f, R12 ;  /* 0x0000001fff0d7819 */ /* 0x000fe2000001140c */
[----:B------:R-:W-:-:S02]  /*1560*/  IMAD.SHL.U32 R14, R5, 0x2, RZ ;  /* 0x00000002050e7824 */ /* 0x000fc400078e00ff */
[----:B------:R-:W-:Y:S01]  /*1570*/  IMAD.WIDE R4, R7, 0x40, R12 ;  /* 0x0000004007047825 */ /* 0x000fe200078e020c */
[----:B------:R-:W-:Y:S02]  /*1580*/  SHF.R.S32.HI R7, RZ, 0x5, R2 ;  /* 0x00000005ff077819 */ /* 0x000fe40000011402 */
[----:B------:R-:W-:Y:S02]  /*1590*/  SHF.R.S32.HI R16, RZ, 0x1f, R14 ;  /* 0x0000001fff107819 */ /* 0x000fe4000001140e */
[----:B------:R-:W-:Y:S01]  /*15a0*/  IADD3 R2, P0, R9, R14, RZ ;  /* 0x0000000e09027210 */ /* 0x000fe20007f1e0ff */
[----:B------:R-:W-:-:S03]  /*15b0*/  IMAD.WIDE R4, R7, 0x10, R4 ;  /* 0x0000001007047825 */ /* 0x000fc600078e0204 */
[----:B------:R-:W-:Y:S01]  /*15c0*/  LEA.HI.X.SX32 R3, R9, R16, 0x1, P0 ;  /* 0x0000001009037211 */ /* 0x000fe200000f0eff */
[-C--:B0-----:R-:W-:Y:S01]  /*15d0*/  IMAD R13, R5, R10.reuse, RZ ;  /* 0x0000000a050d7224 */ /* 0x081fe200078e02ff */
[----:B------:R-:W-:Y:S01]  /*15e0*/  IADD3 R9, -R14, UR5, -R9 ;  /* 0x000000050e097c10 */ /* 0x000fe2000fffe909 */
[----:B------:R-:W-:-:S04]  /*15f0*/  IMAD.WIDE.U32 R16, R4, R10, R2 ;  /* 0x0000000a04107225 */ /* 0x000fc800078e0002 */
[----:B------:R-:W-:Y:S01]  /*1600*/  IMAD R13, R4, R11, R13 ;  /* 0x0000000b040d7224 */ /* 0x000fe200078e020d */
[----:B------:R-:W-:-:S03]  /*1610*/  LEA R15, P0, R10, R16, 0x3 ;  /* 0x000000100a0f7211 */ /* 0x000fc600078018ff */
[----:B------:R-:W-:Y:S02]  /*1620*/  IMAD.IADD R17, R17, 0x1, R13 ;  /* 0x0000000111117824 */ /* 0x000fe400078e020d */
[----:B------:R-:W-:Y:S01]  /*1630*/  IMAD R13, R7, -0x10, -R6 ;  /* 0xfffffff0070d7824 */ /* 0x000fe200078e0a06 */
[----:B------:R-:W-:Y:S02]  /*1640*/  IADD3 R6, P1, R16, UR6, RZ ;  /* 0x0000000610067c10 */ /* 0x000fe4000ff3e0ff */
[----:B------:R-:W-:Y:S02]  /*1650*/  LEA.HI.X R11, R10, R17, R11, 0x3, P0 ;  /* 0x000000110a0b7211 */ /* 0x000fe400000f1c0b */
[----:B---3-5:R-:W-:Y:S02]  /*1660*/  FSETP.NEU.AND P0, PT, R8, RZ, PT ;  /* 0x000000ff0800720b */ /* 0x028fe40003f0d000 */
[----:B------:R-:W-:Y:S02]  /*1670*/  IADD3 R10, P2, R15, UR6, RZ ;  /* 0x000000060f0a7c10 */ /* 0x000fe4000ff5e0ff */
[----:B------:R-:W-:-:S02]  /*1680*/  IADD3.X R7, R17, UR7, RZ, P1, !PT ;  /* 0x0000000711077c10 */ /* 0x000fc40008ffe4ff */
[----:B------:R-:W-:Y:S02]  /*1690*/  IADD3.X R11, R11, UR7, RZ, P2, !PT ;  /* 0x000000070b0b7c10 */ /* 0x000fe400097fe4ff */
[----:B------:R-:W-:-:S05]  /*16a0*/  IADD3 R14, R13, UR4, -R12 ;  /* 0x000000040d0e7c10 */ /* 0x000fca000fffe80c */
[----:B------:R-:W-:Y:S05]  /*16b0*/  @!P0 BRA `(.L_x_22) ;  /* 0x0000003400288947 */ /* 0x000fea0003800000 */
[----:B------:R-:W-:Y:S01]  /*16c0*/  ISETP.GE.AND P1, PT, R14, 0x1, PT ;  /* 0x000000010e00780c */ /* 0x000fe20003f26270 */
[----:B------:R-:W-:Y:S01]  /*16d0*/  ULDC.64 UR4, c[0x0][0x630] ;  /* 0x00018c0000047ab9 */ /* 0x000fe20000000a00 */
[----:B------:R-:W-:Y:S01]  /*16e0*/  ULDC.64 UR6, c[0x0][0x628] ;  /* 0x00018a0000067ab9 */ /* 0x000fe20000000a00 */
[----:B------:R-:W-:Y:S01]  /*16f0*/  IMAD R15, R5, UR4, RZ ;  /* 0x00000004050f7c24 */ /* 0x000fe2000f8e02ff */
[----:B------:R-:W-:Y:S01]  /*1700*/  ISETP.LT.OR P0, PT, R9, 0x1, !P1 ;  /* 0x000000010900780c */ /* 0x000fe20004f01670 */
[C---:B------:R-:W-:Y:S01]  /*1710*/  IMAD.WIDE.U32 R12, R4.reuse, UR4, R2 ;  /* 0x00000004040c7c25 */ /* 0x040fe2000f8e0002 */
[----:B------:R-:W-:Y:S03]  /*1720*/  BSSY B0, `(.L_x_23) ;  /* 0x0000007000007945 */ /* 0x000fe60003800000 */
[----:B------:R-:W-:Y:S01]  /*1730*/  IMAD R15, R4, UR5, R15 ;  /* 0x00000005040f7c24 */ /* 0x000fe2000f8e020f */
[----:B------:R-:W-:-:S04]  /*1740*/  IADD3 R12, P2, R12, UR6, RZ ;  /* 0x000000060c0c7c10 */ /* 0x000fc8000ff5e0ff */
[--C-:B------:R-:W-:Y:S02]  /*1750*/  IADD3.X R13, R13, UR7, R15.reuse, P2, !PT ;  /* 0x000000070d0d7c10 */ /* 0x100fe400097fe40f */
[----:B------:R-:W-:Y:S01]  /*1760*/  PRMT R15, RZ, 0x7610, R15 ;  /* 0x00007610ff0f7816 */ /* 0x000fe2000000000f */
[----:B------:R-:W-:Y:S06]  /*1770*/  @P0 BRA `(.L_x_24) ;  /* 0x0000000000040947 */ /* 0x000fec0003800000 */
[----:B------:R0:W5:Y:S02]  /*1780*/  LDG.E.U8 R15, desc[UR12][R12.64] ;  /* 0x0000000c0c0f7981 */ /* 0x000164000c1e1100 */
.L_x_24:
[----:B------:R-:W-:Y:S05]  /*1790*/  BSYNC B0 ;  /* 0x0000000000007941 */ /* 0x000fea0003800000 */
.L_x_23:
[----:B-----5:R-:W-:Y:S01]  /*17a0*/  LOP3.LUT R15, R15, 0xff, RZ, 0xc0, !PT ;  /* 0x000000ff0f0f7812 */ /* 0x020fe200078ec0ff */
[----:B------:R-:W-:Y:S01]  /*17b0*/  BSSY B0, `(.L_x_25) ;  /* 0x000000b000007945 */ /* 0x000fe20003800000 */
[----:B------:R-:W-:Y:S02]  /*17c0*/  ISETP.LT.OR P2, PT, R9, 0x2, !P1 ;  /* 0x000000020900780c */ /* 0x000fe40004f41670 */
[----:B------:R-:W-:-:S05]  /*17d0*/  F2FP.F16.E4M3.UNPACK_B R15, R15 ;  /* 0x0000000fff0f723e */ /* 0x000fca00020006ff */
[----:B------:R-:W-:-:S05]  /*17e0*/  HADD2.F32 R15, -RZ, R15.H0_H0 ;  /* 0x2000000fff0f7230 */ /* 0x000fca0000004100 */
[----:B------:R-:W-:-:S04]  /*17f0*/  FMUL R15, R15, R8 ;  /* 0x000000080f0f7220 */ /* 0x000fc80000400000 */
[----:B------:R-:W-:-:S05]  /*1800*/  FFMA R15, R24, R0, R15 ;  /* 0x00000000180f7223 */ /* 0x000fca000000000f */
[----:B------:R-:W-:Y:S02]  /*1810*/  F2FP.SATFINITE.E4M3.F32.PACK_AB_MERGE_C R17, RZ, R15, RZ ;  /* 0x0000000fff11723e */ /* 0x000fe400048070ff */
[----:B------:R-:W-:-:S03]  /*1820*/  PRMT R15, RZ, 0x7610, R15 ;  /* 0x00007610ff0f7816 */ /* 0x000fc6000000000f */
[----:B------:R1:W-:Y:S01]  /*1830*/  @!P0 STG.E.U8 desc[UR12][R6.64], R17 ;  /* 0x0000001106008986 */ /* 0x0003e2000c10110c */
[----:B------:R-:W-:Y:S05]  /*1840*/  @P2 BRA `(.L_x_26) ;  /* 0x0000000000042947 */ /* 0x000fea0003800000 */
[----:B------:R2:W5:Y:S02]  /*1850*/  LDG.E.U8 R15, desc[UR12][R12.64+0x1] ;  /* 0x0000010c0c0f7981 */ /* 0x000564000c1e1100 */
.L_x_26:
[----:B------:R-:W-:Y:S05]  /*1860*/  BSYNC B0 ;  /* 0x0000000000007941 */ /* 0x000fea0003800000 */
.L_x_25:
[----:B-----5:R-:W-:Y:S01]  /*1870*/  LOP3.LUT R15, R15, 0xff, RZ, 0xc0, !PT ;  /* 0x000000ff0f0f7812 */ /* 0x020fe200078ec0ff */
[----:B------:R-:W-:Y:S01]  /*1880*/  BSSY B0, `(.L_x_27) ;  /* 0x0000013000007945 */ /* 0x000fe20003800000 */
[----:B-1----:R-:W-:Y:S02]  /*1890*/  IADD3 R17, P0, R4, 0x8, RZ ;  /* 0x0000000804117810 */ /* 0x002fe40007f1e0ff */
[----:B------:R-:W-:-:S03]  /*18a0*/  F2FP.F16.E4M3.UNPACK_B R15, R15 ;  /* 0x0000000fff0f723e */ /* 0x000fc600020006ff */
[----:B------:R-:W-:Y:S01]  /*18b0*/  IMAD.X R5, RZ, RZ, R5, P0 ;  /* 0x000000ffff057224 */ /* 0x000fe200000e0605 */
[----:B------:R-:W-:Y:S01]  /*18c0*/  ISETP.GE.AND P0, PT, R14, 0x9, PT ;  /* 0x000000090e00780c */ /* 0x000fe20003f06270 */
[----:B------:R-:W-:Y:S02]  /*18d0*/  HADD2.F32 R15, -RZ, R15.H0_H0 ;  /* 0x2000000fff0f7230 */ /* 0x000fe40000004100 */
[----:B------:R-:W-:Y:S01]  /*18e0*/  IMAD R16, R5, UR4, RZ ;  /* 0x0000000405107c24 */ /* 0x000fe2000f8e02ff */
[----:B------:R-:W-:Y:S01]  /*18f0*/  ISETP.LT.OR P3, PT, R9, 0x1, !P0 ;  /* 0x000000010900780c */ /* 0x000fe20004761670 */
[----:B------:R-:W-:-:S04]  /*1900*/  IMAD.WIDE.U32 R2, R17, UR4, R2 ;  /* 0x0000000411027c25 */ /* 0x000fc8000f8e0002 */
[----:B------:R-:W-:Y:S01]  /*1910*/  FMUL R4, R15, R8 ;  /* 0x000000080f047220 */ /* 0x000fe20000400000 */
[----:B------:R-:W-:-:S03]  /*1920*/  IMAD R17, R17, UR5, R16 ;  /* 0x0000000511117c24 */ /* 0x000fc6000f8e0210 */
[----:B------:R-:W-:Y:S01]  /*1930*/  FFMA R4, R25, R0, R4 ;  /* 0x0000000019047223 */ /* 0x000fe20000000004 */
[----:B------:R-:W-:-:S04]  /*1940*/  IADD3 R2, P4, R2, UR6, RZ ;  /* 0x0000000602027c10 */ /* 0x000fc8000ff9e0ff */
[----:B------:R-:W-:Y:S02]  /*1950*/  F2FP.SATFINITE.E4M3.F32.PACK_AB_MERGE_C R5, RZ, R4, RZ ;  /* 0x00000004ff05723e */ /* 0x000fe400048070ff */
[----:B------:R-:W-:Y:S02]  /*1960*/  IADD3.X R3, R3, UR7, R17, P4, !PT ;  /* 0x0000000703037c10 */ /* 0x000fe4000a7fe411 */
[----:B------:R-:W-:Y:S01]  /*1970*/  PRMT R4, RZ, 0x7610, R4 ;  /* 0x00007610ff047816 */ /* 0x000fe20000000004 */
[----:B------:R1:W-:Y:S01]  /*1980*/  @!P2 STG.E.U8 desc[UR12][R6.64+0x1], R5 ;  /* 0x000001050600a986 */ /* 0x0003e2000c10110c */
[----:B------:R-:W-:Y:S05]  /*1990*/  @P3 BRA `(.L_x_28) ;  /* 0x0000000000043947 */ /* 0x000fea0003800000 */
[----:B------:R3:W5:Y:S02]  /*19a0*/  LDG.E.U8 R4, desc[UR12][R2.64] ;  /* 0x0000000c02047981 */ /* 0x000764000c1e1100 */
.L_x_28:
[----:B------:R-:W-:Y:S05]  /*19b0*/  BSYNC B0 ;  /* 0x0000000000007941 */ /* 0x000fea0003800000 */
.L_x_27:
[----:B-----5:R-:W-:Y:S01]  /*19c0*/  LOP3.LUT R4, R4, 0xff, RZ, 0xc0, !PT ;  /* 0x000000ff04047812 */ /* 0x020fe200078ec0ff */
[----:B------:R-:W-:Y:S01]  /*19d0*/  BSSY B0, `(.L_x_29) ;  /* 0x000000b000007945 */ /* 0x000fe20003800000 */
[----:B------:R-:W-:Y:S02]  /*19e0*/  ISETP.LT.OR P2, PT, R9, 0x2, !P0 ;  /* 0x000000020900780c */ /* 0x000fe40004741670 */
[----:B------:R-:W-:-:S05]  /*19f0*/  F2FP.F16.E4M3.UNPACK_B R4, R4 ;  /* 0x00000004ff04723e */ /* 0x000fca00020006ff */
[----:B-1----:R-:W-:Y:S01]  /*1a00*/  HADD2.F32 R5, -RZ, R4.H0_H0 ;  /* 0x20000004ff057230 */ /* 0x002fe20000004100 */
[----:B------:R-:W-:-:S04]  /*1a10*/  PRMT R4, RZ, 0x7610, R4 ;  /* 0x00007610ff047816 */ /* 0x000fc80000000004 */
[----:B------:R-:W-:-:S04]  /*1a20*/  FMUL R5, R5, R8 ;  /* 0x0000000805057220 */ /* 0x000fc80000400000 */
[----:B------:R-:W-:-:S05]  /*1a30*/  FFMA R5, R26, R0, R5 ;  /* 0x000000001a057223 */ /* 0x000fca0000000005 */
[----:B------:R-:W-:-:S05]  /*1a40*/  F2FP.SATFINITE.E4M3.F32.PACK_AB_MERGE_C R5, RZ, R5, RZ ;  /* 0x00000005ff05723e */ /* 0x000fca00048070ff */
[----:B------:R1:W-:Y:S01]  /*1a50*/  @!P3 STG.E.U8 desc[UR12][R10.64], R5 ;  /* 0x000000050a00b986 */ /* 0x0003e2000c10110c */
[----:B------:R-:W-:Y:S05]  /*1a60*/  @P2 BRA `(.L_x_30) ;  /* 0x0000000000042947 */ /* 0x000fea0003800000 */
[----:B------:R4:W5:Y:S02]  /*1a70*/  LDG.E.U8 R4, desc[UR12][R2.64+0x1] ;  /* 0x0000010c02047981 */ /* 0x000964000c1e1100 */
.L_x_30:
[----:B------:R-:W-:Y:S05]  /*1a80*/  BSYNC B0 ;  /* 0x0000000000007941 */ /* 0x000fea0003800000 */
.L_x_29:
[----:B-----5:R-:W-:Y:S01]  /*1a90*/  LOP3.LUT R4, R4, 0xff, RZ, 0xc0, !PT ;  /* 0x000000ff04047812 */ /* 0x020fe200078ec0ff */
[----:B------:R-:W-:Y:S01]  /*1aa0*/  BSSY B0, `(.L_x_31) ;  /* 0x000000b000007945 */ /* 0x000fe20003800000 */
[----:B------:R-:W-:Y:S02]  /*1ab0*/  ISETP.LT.OR P3, PT, R9, 0x9, !P1 ;  /* 0x000000090900780c */ /* 0x000fe40004f61670 */
[----:B------:R-:W-:-:S05]  /*1ac0*/  F2FP.F16.E4M3.UNPACK_B R4, R4 ;  /* 0x00000004ff04723e */ /* 0x000fca00020006ff */
[----:B-1----:R-:W-:-:S05]  /*1ad0*/  HADD2.F32 R5, -RZ, R4.H0_H0 ;  /* 0x20000004ff057230 */ /* 0x002fca0000004100 */
[----:B------:R-:W-:-:S04]  /*1ae0*/  FMUL R4, R5, R8 ;  /* 0x0000000805047220 */ /* 0x000fc80000400000 */
[----:B------:R-:W-:-:S05]  /*1af0*/  FFMA R4, R27, R0, R4 ;  /* 0x000000001b047223 */ /* 0x000fca0000000004 */
[----:B------:R-:W-:Y:S02]  /*1b00*/  F2FP.SATFINITE.E4M3.F32.PACK_AB_MERGE_C R5, RZ, R4, RZ ;  /* 0x00000004ff05723e */ /* 0x000fe400048070ff */
[----:B------:R-:W-:-:S03]  /*1b10*/  PRMT R4, RZ, 0x7610, R4 ;  /* 0x00007610ff047816 */ /* 0x000fc60000000004 */
[----:B------:R1:W-:Y:S01]  /*1b20*/  @!P2 STG.E.U8 desc[UR12][R10.64+0x1], R5 ;  /* 0x000001050a00a986 */ /* 0x0003e2000c10110c */
[----:B------:R-:W-:Y:S05]  /*1b30*/  @P3 BRA `(.L_x_32) ;  /* 0x0000000000043947 */ /* 0x000fea0003800000 */
[----:B------:R0:W5:Y:S02]  /*1b40*/  LDG.E.U8 R4, desc[UR12][R12.64+0x8] ;  /* 0x0000080c0c047981 */ /* 0x000164000c1e1100 */
.L_x_32:
[----:B------:R-:W-:Y:S05]  /*1b50*/  BSYNC B0 ;  /* 0x0000000000007941 */ /* 0x000fea0003800000 */
.L_x_31:
        /* <DEDUP_REMOVED lines=12> */
.L_x_34:
[----:B------:R-:W-:Y:S05]  /*1c20*/  BSYNC B0 ;  /* 0x0000000000007941 */ /* 0x000fea0003800000 */
.L_x_33:
        /* <DEDUP_REMOVED lines=12> */
.L_x_36:
[----:B------:R-:W-:Y:S05]  /*1cf0*/  BSYNC B0 ;  /* 0x0000000000007941 */ /* 0x000fea0003800000 */
.L_x_35:
        /* <DEDUP_REMOVED lines=12> */
.L_x_38:
[----:B------:R-:W-:Y:S05]  /*1dc0*/  BSYNC B0 ;  /* 0x0000000000007941 */ /* 0x000fea0003800000 */
.L_x_37:
        /* <DEDUP_REMOVED lines=12> */
.L_x_40:
[----:B------:R-:W-:Y:S05]  /*1e90*/  BSYNC B0 ;  /* 0x0000000000007941 */ /* 0x000fea0003800000 */
.L_x_39:
        /* <DEDUP_REMOVED lines=12> */
.L_x_42:
[----:B------:R-:W-:Y:S05]  /*1f60*/  BSYNC B0 ;  /* 0x0000000000007941 */ /* 0x000fea0003800000 */
.L_x_41:
        /* <DEDUP_REMOVED lines=12> */
.L_x_44:
[----:B------:R-:W-:Y:S05]  /*2030*/  BSYNC B0 ;  /* 0x0000000000007941 */ /* 0x000fea0003800000 */
.L_x_43:
        /* <DEDUP_REMOVED lines=12> */
.L_x_46:
[----:B------:R-:W-:Y:S05]  /*2100*/  BSYNC B0 ;  /* 0x0000000000007941 */ /* 0x000fea0003800000 */
.L_x_45:
        /* <DEDUP_REMOVED lines=12> */
.L_x_48:
[----:B------:R-:W-:Y:S05]  /*21d0*/  BSYNC B0 ;  /* 0x0000000000007941 */ /* 0x000fea0003800000 */
.L_x_47:
        /* <DEDUP_REMOVED lines=12> */
.L_x_50:
[----:B------:R-:W-:Y:S05]  /*22a0*/  BSYNC B0 ;  /* 0x0000000000007941 */ /* 0x000fea0003800000 */
.L_x_49:
        /* <DEDUP_REMOVED lines=12> */
.L_x_52:
[----:B------:R-:W-:Y:S05]  /*2370*/  BSYNC B0 ;  /* 0x0000000000007941 */ /* 0x000fea0003800000 */
.L_x_51:
        /* <DEDUP_REMOVED lines=12> */
.L_x_54:
[----:B------:R-:W-:Y:S05]  /*2440*/  BSYNC B0 ;  /* 0x0000000000007941 */ /* 0x000fea0003800000 */
.L_x_53:
        /* <DEDUP_REMOVED lines=12> */
.L_x_56:
[----:B------:R-:W-:Y:S05]  /*2510*/  BSYNC B0 ;  /* 0x0000000000007941 */ /* 0x000fea0003800000 */
.L_x_55:
        /* <DEDUP_REMOVED lines=12> */
.L_x_58:
[----:B------:R-:W-:Y:S05]  /*25e0*/  BSYNC B0 ;  /* 0x0000000000007941 */ /* 0x000fea0003800000 */
.L_x_57:
        /* <DEDUP_REMOVED lines=12> */
.L_x_60:
[----:B------:R-:W-:Y:S05]  /*26b0*/  BSYNC B0 ;  /* 0x0000000000007941 */ /* 0x000fea0003800000 */
.L_x_59:
        /* <DEDUP_REMOVED lines=12> */
.L_x_62:
[----:B------:R-:W-:Y:S05]  /*2780*/  BSYNC B0 ;  /* 0x0000000000007941 */ /* 0x000fea0003800000 */
.L_x_61:
        /* <DEDUP_REMOVED lines=12> */
.L_x_64:
[----:B------:R-:W-:Y:S05]  /*2850*/  BSYNC B0 ;  /* 0x0000000000007941 */ /* 0x000fea0003800000 */
.L_x_63:
        /* <DEDUP_REMOVED lines=12> */
.L_x_66:
[----:B------:R-:W-:Y:S05]  /*2920*/  BSYNC B0 ;  /* 0x0000000000007941 */ /* 0x000fea0003800000 */
.L_x_65:
        /* <DEDUP_REMOVED lines=12> */
.L_x_68:
[----:B------:R-:W-:Y:S05]  /*29f0*/  BSYNC B0 ;  /* 0x0000000000007941 */ /* 0x000fea0003800000 */
.L_x_67:
        /* <DEDUP_REMOVED lines=12> */
.L_x_70:
[----:B------:R-:W-:Y:S05]  /*2ac0*/  BSYNC B0 ;  /* 0x0000000000007941 */ /* 0x000fea0003800000 */
.L_x_69:
        /* <DEDUP_REMOVED lines=12> */
.L_x_72:
[----:B------:R-:W-:Y:S05]  /*2b90*/  BSYNC B0 ;  /* 0x0000000000007941 */ /* 0x000fea0003800000 */
.L_x_71:
        /* <DEDUP_REMOVED lines=12> */
.L_x_74:
[----:B------:R-:W-:Y:S05]  /*2c60*/  BSYNC B0 ;  /* 0x0000000000007941 */ /* 0x000fea0003800000 */
.L_x_73:
        /* <DEDUP_REMOVED lines=12> */
.L_x_76:
[----:B------:R-:W-:Y:S05]  /*2d30*/  BSYNC B0 ;  /* 0x0000000000007941 */ /* 0x000fea0003800000 */
.L_x_75:
        /* <DEDUP_REMOVED lines=12> */
.L_x_78:
[----:B------:R-:W-:Y:S05]  /*2e00*/  BSYNC B0 ;  /* 0x0000000000007941 */ /* 0x000fea0003800000 */
.L_x_77:
        /* <DEDUP_REMOVED lines=12> */
.L_x_80:
[----:B------:R-:W-:Y:S05]  /*2ed0*/  BSYNC B0 ;  /* 0x0000000000007941 */ /* 0x000fea0003800000 */
.L_x_79:
        /* <DEDUP_REMOVED lines=12> */
.L_x_82:
[----:B------:R-:W-:Y:S05]  /*2fa0*/  BSYNC B0 ;  /* 0x0000000000007941 */ /* 0x000fea0003800000 */
.L_x_81:
        /* <DEDUP_REMOVED lines=12> */
.L_x_84:
[----:B------:R-:W-:Y:S05]  /*3070*/  BSYNC B0 ;  /* 0x0000000000007941 */ /* 0x000fea0003800000 */
.L_x_83:
        /* <DEDUP_REMOVED lines=12> */
.L_x_86:
[----:B------:R-:W-:Y:S05]  /*3140*/  BSYNC B0 ;  /* 0x0000000000007941 */ /* 0x000fea0003800000 */
.L_x_85:
        /* <DEDUP_REMOVED lines=12> */
.L_x_88:
[----:B------:R-:W-:Y:S05]  /*3210*/  BSYNC B0 ;  /* 0x0000000000007941 */ /* 0x000fea0003800000 */
.L_x_87:
        /* <DEDUP_REMOVED lines=12> */
.L_x_90:
[----:B------:R-:W-:Y:S05]  /*32e0*/  BSYNC B0 ;  /* 0x0000000000007941 */ /* 0x000fea0003800000 */
.L_x_89:
        /* <DEDUP_REMOVED lines=12> */
.L_x_92:
[----:B------:R-:W-:Y:S05]  /*33b0*/  BSYNC B0 ;  /* 0x0000000000007941 */ /* 0x000fea0003800000 */
.L_x_91:
        /* <DEDUP_REMOVED lines=12> */
.L_x_94:
[----:B------:R-:W-:Y:S05]  /*3480*/  BSYNC B0 ;  /* 0x0000000000007941 */ /* 0x000fea0003800000 */
.L_x_93:
        /* <DEDUP_REMOVED lines=12> */
.L_x_96:
[----:B------:R-:W-:Y:S05]  /*3550*/  BSYNC B0 ;  /* 0x0000000000007941 */ /* 0x000fea0003800000 */
.L_x_95:
        /* <DEDUP_REMOVED lines=12> */
.L_x_98:
[----:B------:R-:W-:Y:S05]  /*3620*/  BSYNC B0 ;  /* 0x0000000000007941 */ /* 0x000fea0003800000 */
.L_x_97:
        /* <DEDUP_REMOVED lines=12> */
.L_x_100:
[----:B------:R-:W-:Y:S05]  /*36f0*/  BSYNC B0 ;  /* 0x0000000000007941 */ /* 0x000fea0003800000 */
.L_x_99:
        /* <DEDUP_REMOVED lines=12> */
.L_x_102:
[----:B------:R-:W-:Y:S05]  /*37c0*/  BSYNC B0 ;  /* 0x0000000000007941 */ /* 0x000fea0003800000 */
.L_x_101:
        /* <DEDUP_REMOVED lines=12> */
.L_x_104:
[----:B------:R-:W-:Y:S05]  /*3890*/  BSYNC B0 ;  /* 0x0000000000007941 */ /* 0x000fea0003800000 */
.L_x_103:
        /* <DEDUP_REMOVED lines=12> */
.L_x_106:
[----:B------:R-:W-:Y:S05]  /*3960*/  BSYNC B0 ;  /* 0x0000000000007941 */ /* 0x000fea0003800000 */
.L_x_105:
        /* <DEDUP_REMOVED lines=12> */
.L_x_108:
[----:B------:R-:W-:Y:S05]  /*3a30*/  BSYNC B0 ;  /* 0x0000000000007941 */ /* 0x000fea0003800000 */
.L_x_107:
        /* <DEDUP_REMOVED lines=12> */
.L_x_110:
[----:B------:R-:W-:Y:S05]  /*3b00*/  BSYNC B0 ;  /* 0x0000000000007941 */ /* 0x000fea0003800000 */
.L_x_109:
        /* <DEDUP_REMOVED lines=12> */
.L_x_112:
[----:B------:R-:W-:Y:S05]  /*3bd0*/  BSYNC B0 ;  /* 0x0000000000007941 */ /* 0x000fea0003800000 */
.L_x_111:
        /* <DEDUP_REMOVED lines=12> */
.L_x_114:
[----:B------:R-:W-:Y:S05]  /*3ca0*/  BSYNC B0 ;  /* 0x0000000000007941 */ /* 0x000fea0003800000 */
.L_x_113:
        /* <DEDUP_REMOVED lines=12> */
.L_x_116:
[----:B------:R-:W-:Y:S05]  /*3d70*/  BSYNC B0 ;  /* 0x0000000000007941 */ /* 0x000fea0003800000 */
.L_x_115:
        /* <DEDUP_REMOVED lines=12> */
.L_x_118:
[----:B------:R-:W-:Y:S05]  /*3e40*/  BSYNC B0 ;  /* 0x0000000000007941 */ /* 0x000fea0003800000 */
.L_x_117:
        /* <DEDUP_REMOVED lines=12> */
.L_x_120:
[----:B------:R-:W-:Y:S05]  /*3f10*/  BSYNC B0 ;  /* 0x0000000000007941 */ /* 0x000fea0003800000 */
.L_x_119:
        /* <DEDUP_REMOVED lines=12> */
.L_x_122:
[----:B------:R-:W-:Y:S05]  /*3fe0*/  BSYNC B0 ;  /* 0x0000000000007941 */ /* 0x000fea0003800000 */
.L_x_121:
        /* <DEDUP_REMOVED lines=12> */
.L_x_124:
[----:B------:R-:W-:Y:S05]  /*40b0*/  BSYNC B0 ;  /* 0x0000000000007941 */ /* 0x000fea0003800000 */
.L_x_123:
        /* <DEDUP_REMOVED lines=12> */
.L_x_126:
[----:B------:R-:W-:Y:S05]  /*4180*/  BSYNC B0 ;  /* 0x0000000000007941 */ /* 0x000fea0003800000 */
.L_x_125:
        /* <DEDUP_REMOVED lines=12> */
.L_x_128:
[----:B------:R-:W-:Y:S05]  /*4250*/  BSYNC B0 ;  /* 0x0000000000007941 */ /* 0x000fea0003800000 */
.L_x_127:
        /* <DEDUP_REMOVED lines=12> */
.L_x_130:
[----:B------:R-:W-:Y:S05]  /*4320*/  BSYNC B0 ;  /* 0x0000000000007941 */ /* 0x000fea0003800000 */
.L_x_129:
        /* <DEDUP_REMOVED lines=12> */
.L_x_132:
[----:B------:R-:W-:Y:S05]  /*43f0*/  BSYNC B0 ;  /* 0x0000000000007941 */ /* 0x000fea0003800000 */
.L_x_131:
        /* <DEDUP_REMOVED lines=12> */
.L_x_134:
[----:B------:R-:W-:Y:S05]  /*44c0*/  BSYNC B0 ;  /* 0x0000000000007941 */ /* 0x000fea0003800000 */
.L_x_133:
        /* <DEDUP_REMOVED lines=12> */
.L_x_136:
[----:B------:R-:W-:Y:S05]  /*4590*/  BSYNC B0 ;  /* 0x0000000000007941 */ /* 0x000fea0003800000 */
.L_x_135:
[----:B-----5:R-:W-:Y:S01]  /*45a0*/  F2FP.F16.E4M3.UNPACK_B R4, R4 ;  /* 0x00000004ff04723e */ /* 0x020fe200020006ff */
[----:B------:R-:W-:Y:S01]  /*45b0*/  BSSY B0, `(.L_x_137) ;  /* 0x000000a000007945 */ /* 0x000fe20003800000 */
[----:B------:R-:W-:-:S03]  /*45c0*/  ISETP.LT.OR P2, PT, R9, 0x72, !P1 ;  /* 0x000000720900780c */ /* 0x000fc60004f41670 */
        /* <DEDUP_REMOVED lines=8> */
.L_x_138:
[----:B------:R-:W-:Y:S05]  /*4650*/  BSYNC B0 ;  /* 0x0000000000007941 */ /* 0x000fea0003800000 */
.L_x_137:
[----:B-----5:R-:W-:Y:S01]  /*4660*/  F2FP.F16.E4M3.UNPACK_B R4, R4 ;  /* 0x00000004ff04723e */ /* 0x020fe200020006ff */
[----:B------:R-:W-:Y:S01]  /*4670*/  BSSY B0, `(.L_x_139) ;  /* 0x000000a000007945 */ /* 0x000fe20003800000 */
[----:B------:R-:W-:-:S03]  /*4680*/  ISETP.LT.OR P3, PT, R9, 0x71, !P0 ;  /* 0x000000710900780c */ /* 0x000fc60004761670 */
        /* <DEDUP_REMOVED lines=8> */
.L_x_140:
[----:B------:R-:W-:Y:S05]  /*4710*/  BSYNC B0 ;  /* 0x0000000000007941 */ /* 0x000fea0003800000 */
.L_x_139:
        /* <DEDUP_REMOVED lines=11> */
.L_x_142:
[----:B------:R-:W-:Y:S05]  /*47d0*/  BSYNC B0 ;  /* 0x0000000000007941 */ /* 0x000fea0003800000 */
.L_x_141:
        /* <DEDUP_REMOVED lines=11> */
.L_x_144:
[----:B------:R-:W-:Y:S05]  /*4890*/  BSYNC B0 ;  /* 0x0000000000007941 */ /* 0x000fea0003800000 */
.L_x_143:
        /* <DEDUP_REMOVED lines=11> */
.L_x_146:
[----:B------:R-:W-:Y:S05]  /*4950*/  BSYNC B0 ;  /* 0x0000000000007941 */ /* 0x000fea0003800000 */
.L_x_145:
        /* <DEDUP_REMOVED lines=11> */
.L_x_148:
[----:B------:R-:W-:Y:S05]  /*4a10*/  BSYNC B0 ;  /* 0x0000000000007941 */ /* 0x000fea0003800000 */
.L_x_147:
        /* <DEDUP_REMOVED lines=11> */
.L_x_150:
[----:B------:R-:W-:Y:S05]  /*4ad0*/  BSYNC B0 ;  /* 0x0000000000007941 */ /* 0x000fea0003800000 */
.L_x_149:
[----:B-----5:R-:W-:-:S05]  /*4ae0*/  F2FP.F16.E4M3.UNPACK_B R4, R4 ;  /* 0x00000004ff04723e */ /* 0x020fca00020006ff */
[----:B0--34-:R-:W-:-:S05]  /*4af0*/  HADD2.F32 R3, -RZ, R4.H0_H0 ;  /* 0x20000004ff037230 */ /* 0x019fca0000004100 */
[----:B------:R-:W-:-:S04]  /*4b00*/  FMUL R8, R3, R8 ;  /* 0x0000000803087220 */ /* 0x000fc80000400000 */
[----:B------:R-:W-:-:S05]  /*4b10*/  FFMA R8, R87, R0, R8 ;  /* 0x0000000057087223 */ /* 0x000fca0000000008 */
[----:B------:R-:W-:Y:S01]  /*4b20*/  F2FP.SATFINITE.E4M3.F32.PACK_AB_MERGE_C R3, RZ, R8, RZ ;  /* 0x00000008ff03723e */ /* 0x000fe200048070ff */
[----:B------:R-:W-:Y:S06]  /*4b30*/  @P0 EXIT ;  /* 0x000000000000094d */ /* 0x000fec0003800000 */
[----:B------:R-:W-:Y:S01]  /*4b40*/  STG.E.U8 desc[UR12][R10.64+0x79], R3 ;  /* 0x000079030a007986 */ /* 0x000fe2000c10110c */
[----:B------:R-:W-:Y:S05]  /*4b50*/  EXIT ;  /* 0x000000000000794d */ /* 0x000fea0003800000 */
.L_x_22:
[----:B------:R-:W-:Y:S01]  /*4b60*/  ISETP.GE.AND P1, PT, R14, 0x1, PT ;  /* 0x000000010e00780c */ /* 0x000fe20003f26270 */
[-C--:B------:R-:W-:Y:S01]  /*4b70*/  FMUL R24, R24, R0.reuse ;  /* 0x0000000018187220 */ /* 0x080fe20000400000 */
[----:B------:R-:W-:Y:S01]  /*4b80*/  ISETP.GE.AND P0, PT, R14, 0x9, PT ;  /* 0x000000090e00780c */ /* 0x000fe20003f06270 */
[-C--:B------:R-:W-:Y:S01]  /*4b90*/  FMUL R25, R25, R0.reuse ;  /* 0x0000000019197220 */ /* 0x080fe20000400000 */
[----:B------:R-:W-:Y:S01]  /*4ba0*/  ISETP.LT.OR P2, PT, R9, 0x1, !P1 ;  /* 0x000000010900780c */ /* 0x000fe20004f41670 */
[----:B------:R-:W-:Y:S01]  /*4bb0*/  FMUL R26, R26, R0 ;  /* 0x000000001a1a7220 */ /* 0x000fe20000400000 */
[----:B------:R-:W-:Y:S01]  /*4bc0*/  F2FP.SATFINITE.E4M3.F32.PACK_AB_MERGE_C R3, RZ, R24, RZ ;  /* 0x00000018ff03723e */ /* 0x000fe200048070ff */
[-C--:B------:R-:W-:Y:S01]  /*4bd0*/  FMUL R27, R27, R0.reuse ;  /* 0x000000001b1b7220 */ /* 0x080fe20000400000 */
[C---:B------:R-:W-:Y:S01]  /*4be0*/  ISETP.LT.OR P3, PT, R9.reuse, 0x1, !P0 ;  /* 0x000000010900780c */ /* 0x040fe20004761670 */
[-C--:B------:R-:W-:Y:S01]  /*4bf0*/  FMUL R28, R28, R0.reuse ;  /* 0x000000001c1c7220 */ /* 0x080fe20000400000 */
[----:B------:R-:W-:Y:S01]  /*4c00*/  ISETP.LT.OR P4, PT, R9, 0x2, !P0 ;  /* 0x000000020900780c */ /* 0x000fe20004781670 */
[-C--:B------:R-:W-:Y:S01]  /*4c10*/  FMUL R29, R29, R0.reuse ;  /* 0x000000001d1d7220 */ /* 0x080fe20000400000 */
[C---:B------:R-:W-:Y:S01]  /*4c20*/  ISETP.LT.OR P5, PT, R9.reuse, 0x9, !P1 ;  /* 0x000000090900780c */ /* 0x040fe20004fa1670 */
[-C--:B------:R-:W-:Y:S01]  /*4c30*/  FMUL R30, R30, R0.reuse ;  /* 0x000000001e1e7220 */ /* 0x080fe20000400000 */
[----:B------:R-:W-:Y:S01]  /*4c40*/  ISETP.LT.OR P6, PT, R9, 0xa, !P1 ;  /* 0x0000000a0900780c */ /* 0x000fe20004fc1670 */
[-C--:B------:R-:W-:Y:S01]  /*4c50*/  FMUL R31, R31, R0.reuse ;  /* 0x000000001f1f7220 */ /* 0x080fe20000400000 */
[----:B------:R-:W-:Y:S01]  /*4c60*/  F2FP.SATFINITE.E4M3.F32.PACK_AB_MERGE_C R25, RZ, R25, RZ ;  /* 0x00000019ff19723e */ /* 0x000fe200048070ff */
[----:B------:R0:W-:Y:S01]  /*4c70*/  @!P2 STG.E.U8 desc[UR12][R6.64], R3 ;  /* 0x000000030600a986 */ /* 0x0001e2000c10110c */
[----:B------:R-:W-:Y:S01]  /*4c80*/  ISETP.LT.OR P2, PT, R9, 0x2, !P1 ;  /* 0x000000020900780c */ /* 0x000fe20004f41670 */
[-C--:B------:R-:W-:Y:S01]  /*4c90*/  FMUL R32, R32, R0.reuse ;  /* 0x0000000020207220 */ /* 0x080fe20000400000 */
[----:B------:R-:W-:Y:S01]  /*4ca0*/  F2FP.SATFINITE.E4M3.F32.PACK_AB_MERGE_C R27, RZ, R27, RZ ;  /* 0x0000001bff1b723e */ /* 0x000fe200048070ff */
[----:B------:R-:W-:Y:S01]  /*4cb0*/  FMUL R33, R33, R0 ;  /* 0x0000000021217220 */ /* 0x000fe20000400000 */
[----:B------:R-:W-:Y:S01]  /*4cc0*/  F2FP.SATFINITE.E4M3.F32.PACK_AB_MERGE_C R5, RZ, R28, RZ ;  /* 0x0000001cff05723e */ /* 0x000fe200048070ff */
[-C--:B------:R-:W-:Y:S01]  /*4cd0*/  FMUL R34, R34, R0.reuse ;  /* 0x0000000022227220 */ /* 0x080fe20000400000 */
[----:B------:R-:W-:Y:S01]  /*4ce0*/  F2FP.SATFINITE.E4M3.F32.PACK_AB_MERGE_C R29, RZ, R29, RZ ;  /* 0x0000001dff1d723e */ /* 0x000fe200048070ff */
[-C--:B------:R-:W-:Y:S01]  /*4cf0*/  FMUL R35, R35, R0.reuse ;  /* 0x0000000023237220 */ /* 0x080fe20000400000 */
[----:B------:R-:W-:Y:S01]  /*4d00*/  F2FP.SATFINITE.E4M3.F32.PACK_AB_MERGE_C R31, RZ, R31, RZ ;  /* 0x0000001fff1f723e */ /* 0x000fe200048070ff */
[-C--:B------:R-:W-:Y:S01]  /*4d10*/  FMUL R36, R36, R0.reuse ;  /* 0x0000000024247220 */ /* 0x080fe20000400000 */
[----:B------:R-:W-:Y:S01]  /*4d20*/  F2FP.SATFINITE.E4M3.F32.PACK_AB_MERGE_C R33, RZ, R33, RZ ;  /* 0x00000021ff21723e */ /* 0x000fe200048070ff */
[----:B------:R-:W-:Y:S01]  /*4d30*/  FMUL R37, R37, R0 ;  /* 0x0000000025257220 */ /* 0x000fe20000400000 */
[----:B0-----:R-:W-:Y:S01]  /*4d40*/  F2FP.SATFINITE.E4M3.F32.PACK_AB_MERGE_C R3, RZ, R26, RZ ;  /* 0x0000001aff03723e */ /* 0x001fe200048070ff */
[----:B------:R-:W-:Y:S01]  /*4d50*/  @!P2 STG.E.U8 desc[UR12][R6.64+0x1], R25 ;  /* 0x000001190600a986 */ /* 0x000fe2000c10110c */
[C---:B------:R-:W-:Y:S01]  /*4d60*/  ISETP.LT.OR P2, PT, R9.reuse, 0x11, !P0 ;  /* 0x000000110900780c */ /* 0x040fe20004741670 */
[----:B------:R-:W-:Y:S01]  /*4d70*/  FMUL R38, R38, R0 ;  /* 0x0000000026267220 */ /* 0x000fe20000400000 */
[----:B------:R-:W-:Y:S01]  /*4d80*/  F2FP.SATFINITE.E4M3.F32.PACK_AB_MERGE_C R13, RZ, R34, RZ ;  /* 0x00000022ff0d723e */ /* 0x000fe200048070ff */
[----:B------:R0:W-:Y:S01]  /*4d90*/  @!P3 STG.E.U8 desc[UR12][R10.64], R3 ;  /* 0x000000030a00b986 */ /* 0x0001e2000c10110c */
[----:B------:R-:W-:Y:S01]  /*4da0*/  ISETP.LT.OR P3, PT, R9, 0x9, !P0 ;  /* 0x000000090900780c */ /* 0x000fe20004761670 */
[-C--:B------:R-:W-:Y:S01]  /*4db0*/  FMUL R39, R39, R0.reuse ;  /* 0x0000000027277220 */ /* 0x080fe20000400000 */
[----:B------:R-:W-:Y:S01]  /*4dc0*/  F2FP.SATFINITE.E4M3.F32.PACK_AB_MERGE_C R35, RZ, R35, RZ ;  /* 0x00000023ff23723e */ /* 0x000fe200048070ff */
[----:B------:R-:W-:Y:S01]  /*4dd0*/  @!P4 STG.E.U8 desc[UR12][R10.64+0x1], R27 ;  /* 0x0000011b0a00c986 */ /* 0x000fe2000c10110c */
[C---:B------:R-:W-:Y:S01]  /*4de0*/  ISETP.LT.OR P4, PT, R9.reuse, 0xa, !P0 ;  /* 0x0000000a0900780c */ /* 0x040fe20004781670 */
[-C--:B------:R-:W-:Y:S01]  /*4df0*/  FMUL R40, R40, R0.reuse ;  /* 0x0000000028287220 */ /* 0x080fe20000400000 */
[----:B------:R-:W-:Y:S01]  /*4e00*/  F2FP.SATFINITE.E4M3.F32.PACK_AB_MERGE_C R37, RZ, R37, RZ ;  /* 0x00000025ff25723e */ /* 0x000fe200048070ff */
[----:B------:R1:W-:Y:S01]  /*4e10*/  @!P5 STG.E.U8 desc[UR12][R6.64+0x8], R5 ;  /* 0x000008050600d986 */ /* 0x0003e2000c10110c */
[----:B------:R-:W-:Y:S01]  /*4e20*/  ISETP.LT.OR P5, PT, R9, 0x11, !P1 ;  /* 0x000000110900780c */ /* 0x000fe20004fa1670 */
[-C--:B------:R-:W-:Y:S01]  /*4e30*/  FMUL R41, R41, R0.reuse ;  /* 0x0000000029297220 */ /* 0x080fe20000400000 */
[----:B------:R-:W-:Y:S01]  /*4e40*/  F2FP.SATFINITE.E4M3.F32.PACK_AB_MERGE_C R39, RZ, R39, RZ ;  /* 0x00000027ff27723e */ /* 0x000fe200048070ff */
[----:B------:R-:W-:Y:S01]  /*4e50*/  @!P6 STG.E.U8 desc[UR12][R6.64+0x9], R29 ;  /* 0x0000091d0600e986 */ /* 0x000fe2000c10110c */
[----:B------:R-:W-:Y:S01]  /*4e60*/  ISETP.LT.OR P6, PT, R9, 0x12, !P1 ;  /* 0x000000120900780c */ /* 0x000fe20004fc1670 */
[----:B------:R-:W-:Y:S01]  /*4e70*/  FMUL R42, R42, R0 ;  /* 0x000000002a2a7220 */ /* 0x000fe20000400000 */
[----:B0-----:R-:W-:Y:S01]  /*4e80*/  F2FP.SATFINITE.E4M3.F32.PACK_AB_MERGE_C R3, RZ, R30, RZ ;  /* 0x0000001eff03723e */ /* 0x001fe200048070ff */
[-C--:B------:R-:W-:Y:S01]  /*4e90*/  FMUL R43, R43, R0.reuse ;  /* 0x000000002b2b7220 */ /* 0x080fe20000400000 */
[-C--:B------:R-:W-:Y:S01]  /*4ea0*/  FMUL R44, R44, R0.reuse ;  /* 0x000000002c2c7220 */ /* 0x080fe20000400000 */
[----:B------:R-:W-:Y:S01]  /*4eb0*/  @!P4 STG.E.U8 desc[UR12][R10.64+0x9], R31 ;  /* 0x0000091f0a00c986 */ /* 0x000fe2000c10110c */
[----:B------:R-:W-:Y:S01]  /*4ec0*/  ISETP.LT.OR P4, PT, R9, 0x1a, !P1 ;  /* 0x0000001a0900780c */ /* 0x000fe20004f81670 */
[----:B------:R-:W-:Y:S01]  /*4ed0*/  FMUL R45, R45, R0 ;  /* 0x000000002d2d7220 */ /* 0x000fe20000400000 */
[----:B-1----:R-:W-:Y:S01]  /*4ee0*/  F2FP.SATFINITE.E4M3.F32.PACK_AB_MERGE_C R5, RZ, R32, RZ ;  /* 0x00000020ff05723e */ /* 0x002fe200048070ff */
[----:B------:R0:W-:Y:S01]  /*4ef0*/  @!P3 STG.E.U8 desc[UR12][R10.64+0x8], R3 ;  /* 0x000008030a00b986 */ /* 0x0001e2000c10110c */
        /* <DEDUP_REMOVED lines=9> */
[-C--:B------:R-:W-:Y:S01]  /*4f90*/  FMUL R48, R48, R0.reuse ;  /* 0x0000000030307220 */ /* 0x080fe20000400000 */
[-C--:B------:R-:W-:Y:S01]  /*4fa0*/  FMUL R49, R49, R0.reuse ;  /* 0x0000000031317220 */ /* 0x080fe20000400000 */
[----:B------:R2:W-:Y:S01]  /*4fb0*/  @!P2 STG.E.U8 desc[UR12][R10.64+0x10], R13 ;  /* 0x0000100d0a00a986 */ /* 0x0005e2000c10110c */
[----:B------:R-:W-:Y:S01]  /*4fc0*/  ISETP.LT.OR P2, PT, R9, 0x19, !P1 ;  /* 0x000000190900780c */ /* 0x000fe20004f41670 */
[----:B------:R-:W-:Y:S01]  /*4fd0*/  FMUL R50, R50, R0 ;  /* 0x0000000032327220 */ /* 0x000fe20000400000 */
[----:B0-----:R-:W-:Y:S01]  /*4fe0*/  F2FP.SATFINITE.E4M3.F32.PACK_AB_MERGE_C R3, RZ, R36, RZ ;  /* 0x00000024ff03723e */ /* 0x001fe200048070ff */
[----:B------:R-:W-:Y:S01]  /*4ff0*/  @!P3 STG.E.U8 desc[UR12][R10.64+0x11], R35 ;  /* 0x000011230a00b986 */ /* 0x000fe2000c10110c */
[----:B-1----:R-:W-:Y:S01]  /*5000*/  F2FP.SATFINITE.E4M3.F32.PACK_AB_MERGE_C R5, RZ, R38, RZ ;  /* 0x00000026ff05723e */ /* 0x002fe200048070ff */
[-C--:B------:R-:W-:Y:S01]  /*5010*/  FMUL R51, R51, R0.reuse ;  /* 0x0000000033337220 */ /* 0x080fe20000400000 */
[C---:B------:R-:W-:Y:S01]  /*5020*/  ISETP.LT.OR P3, PT, R9.reuse, 0x21, !P1 ;  /* 0x000000210900780c */ /* 0x040fe20004f61670 */
[----:B------:R-:W-:Y:S01]  /*5030*/  @!P4 STG.E.U8 desc[UR12][R6.64+0x19], R37 ;  /* 0x000019250600c986 */ /* 0x000fe2000c10110c */
[----:B------:R-:W-:Y:S01]  /*5040*/  ISETP.LT.OR P4, PT, R9, 0x22, !P1 ;  /* 0x000000220900780c */ /* 0x000fe20004f81670 */
[-C--:B------:R-:W-:Y:S01]  /*5050*/  FMUL R52, R52, R0.reuse ;  /* 0x0000000034347220 */ /* 0x080fe20000400000 */
[----:B------:R-:W-:Y:S01]  /*5060*/  F2FP.SATFINITE.E4M3.F32.PACK_AB_MERGE_C R45, RZ, R45, RZ ;  /* 0x0000002dff2d723e */ /* 0x000fe200048070ff */
[----:B------:R-:W-:Y:S01]  /*5070*/  FMUL R53, R53, R0 ;  /* 0x0000000035357220 */ /* 0x000fe20000400000 */
[----:B--2---:R-:W-:Y:S01]  /*5080*/  F2FP.SATFINITE.E4M3.F32.PACK_AB_MERGE_C R13, RZ, R44, RZ ;  /* 0x0000002cff0d723e */ /* 0x004fe200048070ff */
        /* <DEDUP_REMOVED lines=11> */
[----:B------:R-:W-:Y:S01]  /*5140*/  F2FP.SATFINITE.E4M3.F32.PACK_AB_MERGE_C R51, RZ, R51, RZ ;  /* 0x00000033ff33723e */ /* 0x000fe200048070ff */
[----:B------:R-:W-:Y:S01]  /*5150*/  @!P4 STG.E.U8 desc[UR12][R6.64+0x21], R41 ;  /* 0x000021290600c986 */ /* 0x000fe2000c10110c */
[----:B0-----:R-:W-:Y:S01]  /*5160*/  F2FP.SATFINITE.E4M3.F32.PACK_AB_MERGE_C R3, RZ, R40, RZ ;  /* 0x00000028ff03723e */ /* 0x001fe200048070ff */
[-C--:B------:R-:W-:Y:S01]  /*5170*/  FMUL R57, R57, R0.reuse ;  /* 0x0000000039397220 */ /* 0x080fe20000400000 */
[C---:B------:R-:W-:Y:S01]  /*5180*/  ISETP.LT.OR P4, PT, R9.reuse, 0x2a, !P0 ;  /* 0x0000002a0900780c */ /* 0x040fe20004781670 */
[----:B------:R-:W-:Y:S01]  /*5190*/  FMUL R58, R58, R0 ;  /* 0x000000003a3a7220 */ /* 0x000fe20000400000 */
[----:B-1----:R-:W-:Y:S01]  /*51a0*/  F2FP.SATFINITE.E4M3.F32.PACK_AB_MERGE_C R5, RZ, R42, RZ ;  /* 0x0000002aff05723e */ /* 0x002fe200048070ff */
[----:B------:R0:W-:Y:S01]  /*51b0*/  @!P3 STG.E.U8 desc[UR12][R6.64+0x20], R3 ;  /* 0x000020030600b986 */ /* 0x0001e2000c10110c */
[----:B------:R-:W-:Y:S01]  /*51c0*/  ISETP.LT.OR P3, PT, R9, 0x2a, !P1 ;  /* 0x0000002a0900780c */ /* 0x000fe20004f61670 */
[-C--:B------:R-:W-:Y:S01]  /*51d0*/  FMUL R59, R59, R0.reuse ;  /* 0x000000003b3b7220 */ /* 0x080fe20000400000 */
[----:B------:R-:W-:Y:S01]  /*51e0*/  F2FP.SATFINITE.E4M3.F32.PACK_AB_MERGE_C R53, RZ, R53, RZ ;  /* 0x00000035ff35723e */ /* 0x000fe200048070ff */
[----:B------:R1:W-:Y:S01]  /*51f0*/  @!P5 STG.E.U8 desc[UR12][R10.64+0x20], R5 ;  /* 0x000020050a00d986 */ /* 0x0003e2000c10110c */
[C---:B------:R-:W-:Y:S01]  /*5200*/  ISETP.LT.OR P5, PT, R9.reuse, 0x31, !P1 ;  /* 0x000000310900780c */ /* 0x040fe20004fa1670 */
[-C--:B------:R-:W-:Y:S01]  /*5210*/  FMUL R60, R60, R0.reuse ;  /* 0x000000003c3c7220 */ /* 0x080fe20000400000 */
[----:B------:R-:W-:Y:S01]  /*5220*/  F2FP.SATFINITE.E4M3.F32.PACK_AB_MERGE_C R55, RZ, R55, RZ ;  /* 0x00000037ff37723e */ /* 0x000fe200048070ff */
[----:B------:R-:W-:Y:S01]  /*5230*/  @!P6 STG.E.U8 desc[UR12][R10.64+0x21], R43 ;  /* 0x0000212b0a00e986 */ /* 0x000fe2000c10110c */
[----:B------:R-:W-:Y:S01]  /*5240*/  ISETP.LT.OR P6, PT, R9, 0x32, !P1 ;  /* 0x000000320900780c */ /* 0x000fe20004fc1670 */
[-C--:B------:R-:W-:Y:S01]  /*5250*/  FMUL R61, R61, R0.reuse ;  /* 0x000000003d3d7220 */ /* 0x080fe20000400000 */
[----:B------:R-:W-:Y:S01]  /*5260*/  F2FP.SATFINITE.E4M3.F32.PACK_AB_MERGE_C R57, RZ, R57, RZ ;  /* 0x00000039ff39723e */ /* 0x000fe200048070ff */
        /* <DEDUP_REMOVED lines=83> */
[-C--:B------:R-:W-:Y:S01]  /*57a0*/  FMUL R86, R86, R0.reuse ;  /* 0x0000000056567220 */ /* 0x080fe20000400000 */
[----:B------:R-:W-:Y:S01]  /*57b0*/  @!P6 STG.E.U8 desc[UR12][R10.64+0x49], R63 ;  /* 0x0000493f0a00e986 */ /* 0x000fe2000c10110c */
[----:B------:R-:W-:Y:S01]  /*57c0*/  ISETP.LT.OR P6, PT, R9, 0x5a, !P1 ;  /* 0x0000005a0900780c */ /* 0x000fe20004fc1670 */
[----:B------:R-:W-:Y:S01]  /*57d0*/  FMUL R0, R87, R0 ;  /* 0x0000000057007220 */ /* 0x000fe20000400000 */
[----:B------:R-:W-:Y:S01]  /*57e0*/  F2FP.SATFINITE.E4M3.F32.PACK_AB_MERGE_C R81, RZ, R81, RZ ;  /* 0x00000051ff51723e */ /* 0x000fe200048070ff */
[----:B------:R2:W-:Y:S01]  /*57f0*/  @!P2 STG.E.U8 desc[UR12][R6.64+0x50], R13 ;  /* 0x0000500d0600a986 */ /* 0x0005e2000c10110c */
[----:B------:R-:W-:-:S02]  /*5800*/  ISETP.LT.OR P2, PT, R9, 0x51, !P0 ;  /* 0x000000510900780c */ /* 0x000fc40004741670 */
[----:B0-----:R-:W-:Y:S01]  /*5810*/  F2FP.SATFINITE.E4M3.F32.PACK_AB_MERGE_C R3, RZ, R66, RZ ;  /* 0x00000042ff03723e */ /* 0x001fe200048070ff */
[----:B------:R-:W-:Y:S01]  /*5820*/  @!P3 STG.E.U8 desc[UR12][R6.64+0x51], R65 ;  /* 0x000051410600b986 */ /* 0x000fe2000c10110c */
[----:B-1----:R-:W-:Y:S02]  /*5830*/  F2FP.SATFINITE.E4M3.F32.PACK_AB_MERGE_C R5, RZ, R68, RZ ;  /* 0x00000044ff05723e */ /* 0x002fe400048070ff */
[C---:B------:R-:W-:Y:S01]  /*5840*/  ISETP.LT.OR P3, PT, R9.reuse, 0x5a, !P0 ;  /* 0x0000005a0900780c */ /* 0x040fe20004761670 */
[----:B------:R-:W-:Y:S01]  /*5850*/  @!P4 STG.E.U8 desc[UR12][R10.64+0x51], R67 ;  /* 0x000051430a00c986 */ /* 0x000fe2000c10110c */
[C---:B------:R-:W-:Y:S02]  /*5860*/  ISETP.LT.OR P4, PT, R9.reuse, 0x61, !P1 ;  /* 0x000000610900780c */ /* 0x040fe40004f81670 */
[----:B------:R-:W-:Y:S02]  /*5870*/  F2FP.SATFINITE.E4M3.F32.PACK_AB_MERGE_C R83, RZ, R83, RZ ;  /* 0x00000053ff53723e */ /* 0x000fe400048070ff */
[----:B--2---:R-:W-:Y:S01]  /*5880*/  F2FP.SATFINITE.E4M3.F32.PACK_AB_MERGE_C R13, RZ, R74, RZ ;  /* 0x0000004aff0d723e */ /* 0x004fe200048070ff */
[----:B------:R0:W-:Y:S01]  /*5890*/  @!P2 STG.E.U8 desc[UR12][R10.64+0x50], R3 ;  /* 0x000050030a00a986 */ /* 0x0001e2000c10110c */
[----:B------:R-:W-:-:S02]  /*58a0*/  ISETP.LT.OR P2, PT, R9, 0x59, !P0 ;  /* 0x000000590900780c */ /* 0x000fc40004741670 */
[----:B------:R-:W-:Y:S01]  /*58b0*/  F2FP.SATFINITE.E4M3.F32.PACK_AB_MERGE_C R85, RZ, R85, RZ ;  /* 0x00000055ff55723e */ /* 0x000fe200048070ff */
[----:B------:R1:W-:Y:S01]  /*58c0*/  @!P5 STG.E.U8 desc[UR12][R6.64+0x58], R5 ;  /* 0x000058050600d986 */ /* 0x0003e2000c10110c */
[----:B------:R-:W-:-:S03]  /*58d0*/  ISETP.LT.OR P5, PT, R9, 0x62, !P1 ;  /* 0x000000620900780c */ /* 0x000fc60004fa1670 */
[----:B------:R-:W-:Y:S01]  /*58e0*/  @!P6 STG.E.U8 desc[UR12][R6.64+0x59], R69 ;  /* 0x000059450600e986 */ /* 0x000fe2000c10110c */
[C---:B------:R-:W-:Y:S02]  /*58f0*/  ISETP.LT.OR P6, PT, R9.reuse, 0x61, !P0 ;  /* 0x000000610900780c */ /* 0x040fe400047c1670 */
[----:B0-----:R-:W-:Y:S01]  /*5900*/  F2FP.SATFINITE.E4M3.F32.PACK_AB_MERGE_C R3, RZ, R70, RZ ;  /* 0x00000046ff03723e */ /* 0x001fe200048070ff */
[----:B------:R-:W-:Y:S01]  /*5910*/  @!P3 STG.E.U8 desc[UR12][R10.64+0x59], R71 ;  /* 0x000059470a00b986 */ /* 0x000fe2000c10110c */
[C---:B------:R-:W-:Y:S02]  /*5920*/  ISETP.LT.OR P3, PT, R9.reuse, 0x69, !P1 ;  /* 0x000000690900780c */ /* 0x040fe40004f61670 */
[----:B-1----:R-:W-:Y:S01]  /*5930*/  F2FP.SATFINITE.E4M3.F32.PACK_AB_MERGE_C R5, RZ, R72, RZ ;  /* 0x00000048ff05723e */ /* 0x002fe200048070ff */
[----:B------:R0:W-:Y:S01]  /*5940*/  @!P2 STG.E.U8 desc[UR12][R10.64+0x58], R3 ;  /* 0x000058030a00a986 */ /* 0x0001e2000c10110c */
[----:B------:R-:W-:-:S03]  /*5950*/  ISETP.LT.OR P2, PT, R9, 0x62, !P0 ;  /* 0x000000620900780c */ /* 0x000fc60004741670 */
[----:B------:R1:W-:Y:S01]  /*5960*/  @!P4 STG.E.U8 desc[UR12][R6.64+0x60], R5 ;  /* 0x000060050600c986 */ /* 0x0003e2000c10110c */
[----:B------:R-:W-:-:S03]  /*5970*/  ISETP.LT.OR P4, PT, R9, 0x69, !P0 ;  /* 0x000000690900780c */ /* 0x000fc60004781670 */
[----:B------:R-:W-:Y:S01]  /*5980*/  @!P5 STG.E.U8 desc[UR12][R6.64+0x61], R73 ;  /* 0x000061490600d986 */ /* 0x000fe2000c10110c */
[----:B------:R-:W-:-:S03]  /*5990*/  ISETP.LT.OR P5, PT, R9, 0x6a, !P0 ;  /* 0x0000006a0900780c */ /* 0x000fc600047a1670 */
[----:B------:R2:W-:Y:S01]  /*59a0*/  @!P6 STG.E.U8 desc[UR12][R10.64+0x60], R13 ;  /* 0x0000600d0a00e986 */ /* 0x0005e2000c10110c */
[C---:B------:R-:W-:Y:S02]  /*59b0*/  ISETP.LT.OR P6, PT, R9.reuse, 0x6a, !P1 ;  /* 0x0000006a0900780c */ /* 0x040fe40004fc1670 */
[----:B0-----:R-:W-:Y:S01]  /*59c0*/  F2FP.SATFINITE.E4M3.F32.PACK_AB_MERGE_C R3, RZ, R76, RZ ;  /* 0x0000004cff03723e */ /* 0x001fe200048070ff */
[----:B------:R-:W-:Y:S01]  /*59d0*/  @!P2 STG.E.U8 desc[UR12][R10.64+0x61], R75 ;  /* 0x0000614b0a00a986 */ /* 0x000fe2000c10110c */
[C---:B------:R-:W-:Y:S02]  /*59e0*/  ISETP.LT.OR P2, PT, R9.reuse, 0x71, !P1 ;  /* 0x000000710900780c */ /* 0x040fe40004f41670 */
[----:B-1----:R-:W-:Y:S01]  /*59f0*/  F2FP.SATFINITE.E4M3.F32.PACK_AB_MERGE_C R5, RZ, R78, RZ ;  /* 0x0000004eff05723e */ /* 0x002fe200048070ff */
[----:B------:R0:W-:Y:S01]  /*5a00*/  @!P3 STG.E.U8 desc[UR12][R6.64+0x68], R3 ;  /* 0x000068030600b986 */ /* 0x0001e2000c10110c */
[----:B------:R-:W-:Y:S02]  /*5a10*/  ISETP.LT.OR P3, PT, R9, 0x72, !P1 ;  /* 0x000000720900780c */ /* 0x000fe40004f61670 */
[----:B--2---:R-:W-:-:S03]  /*5a20*/  F2FP.SATFINITE.E4M3.F32.PACK_AB_MERGE_C R13, RZ, R80, RZ ;  /* 0x00000050ff0d723e */ /* 0x004fc600048070ff */
[----:B------:R-:W-:Y:S01]  /*5a30*/  @!P6 STG.E.U8 desc[UR12][R6.64+0x69], R77 ;  /* 0x0000694d0600e986 */ /* 0x000fe2000c10110c */
[C---:B------:R-:W-:Y:S02]  /*5a40*/  ISETP.LT.OR P6, PT, R9.reuse, 0x79, !P1 ;  /* 0x000000790900780c */ /* 0x040fe40004fc1670 */
[C---:B------:R-:W-:Y:S01]  /*5a50*/  ISETP.LT.OR P1, PT, R9.reuse, 0x7a, !P1 ;  /* 0x0000007a0900780c */ /* 0x040fe20004f21670 */
[----:B------:R1:W-:Y:S01]  /*5a60*/  @!P4 STG.E.U8 desc[UR12][R10.64+0x68], R5 ;  /* 0x000068050a00c986 */ /* 0x0003e2000c10110c */
[C---:B------:R-:W-:Y:S02]  /*5a70*/  ISETP.LT.OR P4, PT, R9.reuse, 0x71, !P0 ;  /* 0x000000710900780c */ /* 0x040fe40004781670 */
[----:B0-----:R-:W-:Y:S01]  /*5a80*/  F2FP.SATFINITE.E4M3.F32.PACK_AB_MERGE_C R3, RZ, R82, RZ ;  /* 0x00000052ff03723e */ /* 0x001fe200048070ff */
[----:B------:R-:W-:Y:S01]  /*5a90*/  @!P5 STG.E.U8 desc[UR12][R10.64+0x69], R79 ;  /* 0x0000694f0a00d986 */ /* 0x000fe2000c10110c */
[----:B------:R-:W-:-:S03]  /*5aa0*/  ISETP.LT.OR P5, PT, R9, 0x72, !P0 ;  /* 0x000000720900780c */ /* 0x000fc600047a1670 */
[----:B------:R0:W-:Y:S01]  /*5ab0*/  @!P2 STG.E.U8 desc[UR12][R6.64+0x70], R13 ;  /* 0x0000700d0600a986 */ /* 0x0001e2000c10110c */
[C---:B------:R-:W-:Y:S02]  /*5ac0*/  ISETP.LT.OR P2, PT, R9.reuse, 0x79, !P0 ;  /* 0x000000790900780c */ /* 0x040fe40004741670 */
[----:B------:R-:W-:Y:S01]  /*5ad0*/  ISETP.LT.OR P0, PT, R9, 0x7a, !P0 ;  /* 0x0000007a0900780c */ /* 0x000fe20004701670 */
[----:B------:R2:W-:Y:S01]  /*5ae0*/  @!P3 STG.E.U8 desc[UR12][R6.64+0x71], R81 ;  /* 0x000071510600b986 */ /* 0x0005e2000c10110c */
[----:B-1----:R-:W-:Y:S02]  /*5af0*/  F2FP.SATFINITE.E4M3.F32.PACK_AB_MERGE_C R5, RZ, R84, RZ ;  /* 0x00000054ff05723e */ /* 0x002fe400048070ff */
[----:B------:R-:W-:Y:S01]  /*5b00*/  F2FP.SATFINITE.E4M3.F32.PACK_AB_MERGE_C R9, RZ, R86, RZ ;  /* 0x00000056ff09723e */ /* 0x000fe200048070ff */
[----:B------:R2:W-:Y:S04]  /*5b10*/  @!P4 STG.E.U8 desc[UR12][R10.64+0x70], R3 ;  /* 0x000070030a00c986 */ /* 0x0005e8000c10110c */
[----:B------:R2:W-:Y:S01]  /*5b20*/  @!P5 STG.E.U8 desc[UR12][R10.64+0x71], R83 ;  /* 0x000071530a00d986 */ /* 0x0005e2000c10110c */
[----:B0-----:R-:W-:-:S03]  /*5b30*/  F2FP.SATFINITE.E4M3.F32.PACK_AB_MERGE_C R13, RZ, R0, RZ ;  /* 0x00000000ff0d723e */ /* 0x001fc600048070ff */
[----:B------:R2:W-:Y:S04]  /*5b40*/  @!P6 STG.E.U8 desc[UR12][R6.64+0x78], R5 ;  /* 0x000078050600e986 */ /* 0x0005e8000c10110c */
[----:B------:R2:W-:Y:S04]  /*5b50*/  @!P1 STG.E.U8 desc[UR12][R6.64+0x79], R85 ;  /* 0x0000795506009986 */ /* 0x0005e8000c10110c */
[----:B------:R2:W-:Y:S01]  /*5b60*/  @!P2 STG.E.U8 desc[UR12][R10.64+0x78], R9 ;  /* 0x000078090a00a986 */ /* 0x0005e2000c10110c */
[----:B------:R-:W-:Y:S05]  /*5b70*/  @P0 EXIT ;  /* 0x000000000000094d */ /* 0x000fea0003800000 */
[----:B------:R-:W-:Y:S01]  /*5b80*/  STG.E.U8 desc[UR12][R10.64+0x79], R13 ;  /* 0x0000790d0a007986 */ /* 0x000fe2000c10110c */
[----:B------:R-:W-:Y:S05]  /*5b90*/  EXIT ;  /* 0x000000000000794d */ /* 0x000fea0003800000 */
.L_x_10:
[----:B------:R-:W-:-:S13]  /*5ba0*/  ISETP.NE.AND P0, PT, R6, RZ, PT ;  /* 0x000000ff0600720c */ /* 0x000fda0003f05270 */
[----:B------:R-:W-:Y:S05]  /*5bb0*/  @P0 EXIT ;  /* 0x000000000000094d */ /* 0x000fea0003800000 */
[----:B------:R-:W-:Y:S01]  /*5bc0*/  ELECT P0, URZ, PT ;  /* 0x00000000003f782f */ /* 0x000fe20003800000 */
[----:B------:R-:W-:-:S12]  /*5bd0*/  BSSY B0, `(.L_x_151) ;  /* 0x0000085000007945 */ /* 0x000fd80003800000 */
[----:B------:R-:W-:Y:S05]  /*5be0*/  @!P0 BRA `(.L_x_152) ;  /* 0x00000008000c8947 */ /* 0x000fea0003800000 */
[----:B------:R-:W-:Y:S02]  /*5bf0*/  ISETP.GE.AND P0, PT, R3, 0x1, PT ;  /* 0x000000010300780c */ /* 0x000fe40003f06270 */
[----:B0-2---:R-:W-:-:S04]  /*5c00*/  SHF.R.S32.HI R5, RZ, 0x1f, R10 ;  /* 0x0000001fff057819 */ /* 0x005fc8000001140a */
[----:B------:R-:W-:-:S07]  /*5c10*/  LEA.HI R5, R5, R10, RZ, 0x7 ;  /* 0x0000000a05057211 */ /* 0x000fce00078f38ff */
[----:B------:R-:W-:Y:S05]  /*5c20*/  @!P0 BRA `(.L_x_152) ;  /* 0x0000000400fc8947 */ /* 0x000fea0003800000 */
[----:B-----5:R-:W0:Y:S01]  /*5c30*/  S2R R0, SR_CTAID.X ;  /* 0x0000000000007919 */ /* 0x020e220000002500 */
[----:B------:R-:W-:Y:S01]  /*5c40*/  LOP3.LUT R5, R5, 0xffffff80, RZ, 0xc0, !PT ;  /* 0xffffff8005057812 */ /* 0x000fe200078ec0ff */
[----:B------:R-:W-:Y:S01]  /*5c50*/  ULDC UR4, c[0x0][0x384] ;  /* 0x0000e10000047ab9 */ /* 0x000fe20000000800 */
[C---:B------:R-:W-:Y:S01]  /*5c60*/  LOP3.LUT P0, RZ, R10.reuse, 0x1f, RZ, 0xc0, !PT ;  /* 0x0000001f0aff7812 */ /* 0x040fe2000780c0ff */
[----:B------:R-:W1:Y:S01]  /*5c70*/  S2R R11, SR_CTAID.Y ;  /* 0x00000000000b7919 */ /* 0x000e620000002600 */
[----:B------:R-:W-:Y:S01]  /*5c80*/  ULDC UR5, c[0x0][0x388] ;  /* 0x0000e20000057ab9 */ /* 0x000fe20000000800 */
[----:B------:R-:W-:Y:S01]  /*5c90*/  IMAD.IADD R5, R10, 0x1, -R5 ;  /* 0x000000010a057824 */ /* 0x000fe200078e0a05 */
[----:B------:R-:W-:Y:S01]  /*5ca0*/  LOP3.LUT R20, R2, 0x2, RZ, 0xfc, !PT ;  /* 0x0000000202147812 */ /* 0x000fe200078efcff */
[----:B------:R-:W-:Y:S01]  /*5cb0*/  VIADD R21, R3, 0x1 ;  /* 0x0000000103157836 */ /* 0x000fe20000000000 */
[----:B------:R-:W-:Y:S01]  /*5cc0*/  CS2R R6, SRZ ;  /* 0x0000000000067805 */ /* 0x000fe2000001ff00 */
[----:B------:R-:W-:Y:S01]  /*5cd0*/  IMAD.MOV.U32 R4, RZ, RZ, RZ ;  /* 0x000000ffff047224 */ /* 0x000fe200078e00ff */
[----:B------:R-:W-:-:S02]  /*5ce0*/  ISETP.NE.AND P1, PT, R5, RZ, PT ;  /* 0x000000ff0500720c */ /* 0x000fc40003f25270 */
[----:B---34-:R-:W-:Y:S02]  /*5cf0*/  CS2R R8, SRZ ;  /* 0x0000000000087805 */ /* 0x018fe4000001ff00 */
[----:B------:R-:W-:Y:S01]  /*5d00*/  ISETP.NE.OR P0, PT, R5, RZ, !P0 ;  /* 0x000000ff0500720c */ /* 0x000fe20004705670 */
[----:B------:R-:W-:Y:S02]  /*5d10*/  IMAD.MOV.U32 R5, RZ, RZ, 0x1 ;  /* 0x00000001ff057424 */ /* 0x000fe400078e00ff */
[----:B0-----:R-:W-:-:S04]  /*5d20*/  IMAD.SHL.U32 R16, R0, 0x40, RZ ;  /* 0x0000004000107824 */ /* 0x001fc800078e00ff */
[----:B------:R-:W-:-:S04]  /*5d30*/  IMAD.HI.U32 R0, R16, UR4, RZ ;  /* 0x0000000410007c27 */ /* 0x000fc8000f8e00ff */
[----:B-1----:R-:W-:Y:S01]  /*5d40*/  IMAD.SHL.U32 R18, R11, 0x80, RZ ;  /* 0x000000800b127824 */ /* 0x002fe200078e00ff */
[----:B------:R-:W-:-:S07]  /*5d50*/  SHF.R.U32.HI R0, RZ, UR5, R0 ;  /* 0x00000005ff007c19 */ /* 0x000fce0008011600 */
.L_x_156:
[----:B------:R-:W0:Y:S01]  /*5d60*/  S2R R11, SR_CgaCtaId ;  /* 0x00000000000b7919 */ /* 0x000e220000008800 */
[----:B------:R-:W-:-:S04]  /*5d70*/  MOV R10, 0x400 ;  /* 0x00000400000a7802 */ /* 0x000fc80000000f00 */
[----:B0-----:R-:W-:Y:S02]  /*5d80*/  LEA R19, R11, R10, 0x18 ;  /* 0x0000000a0b137211 */ /* 0x001fe400078ec0ff */
[----:B------:R-:W-:-:S03]  /*5d90*/  SHF.L.U32 R10, R5, 0x1f, RZ ;  /* 0x0000001f050a7819 */ /* 0x000fc600000006ff */
[----:B------:R-:W-:-:S07]  /*5da0*/  IMAD R17, R4, 0x8, R19 ;  /* 0x0000000804117824 */ /* 0x000fce00078e0213 */
.L_x_153:
[----:B0-----:R0:W1:Y:S02]  /*5db0*/  SYNCS.PHASECHK.TRANS64.TRYWAIT P2, [R17+URZ+0x37928], R10 ;  /* 0x0379280a110075a7 */ /* 0x001064000804017f */
[----:B-1----:R-:W-:Y:S05]  /*5dc0*/  @!P2 NANOSLEEP.SYNCS 0x989680 ;  /* 0x009896800000a95d */ /* 0x002fea0003900000 */
[----:B------:R-:W1:Y:S02]  /*5dd0*/  @!P2 SYNCS.PHASECHK.TRANS64 P2, [R17+URZ+0x37928], R10 ;  /* 0x0379280a1100a5a7 */ /* 0x000e64000804007f */
[----:B-1----:R-:W-:Y:S05]  /*5de0*/  @!P2 BRA `(.L_x_153) ;  /* 0xfffffffc00f0a947 */ /* 0x002fea000383ffff */
[----:B0-----:R-:W0:Y:S02]  /*5df0*/  @!P1 LDC R10, c[0x0][0x580] ;  /* 0x00016000ff0a9b82 */ /* 0x001e240000000800 */
[----:B0-----:R0:W-:Y:S02]  /*5e00*/  @!P1 SYNCS.ARRIVE.TRANS64 RZ, [R17+URZ+0x37800], R10 ;  /* 0x0378000a11ff99a7 */ /* 0x0011e4000800003f */
[----:B0-----:R-:W-:-:S04]  /*5e10*/  PRMT R10, R20, 0x9910, RZ ;  /* 0x00009910140a7816 */ /* 0x001fc800000000ff */
[----:B------:R-:W-:-:S13]  /*5e20*/  ISETP.NE.AND P2, PT, R10, 0x2, PT ;  /* 0x000000020a00780c */ /* 0x000fda0003f45270 */
[----:B------:R-:W-:Y:S05]  /*5e30*/  @P2 BRA `(.L_x_154) ;  /* 0x0000000000042947 */ /* 0x000fea0003800000 */
[----:B------:R-:W-:Y:S01]  /*5e40*/  BPT.TRAP 0x1 ;  /* 0x000000040000795c */ /* 0x000fe20000300000 */
.L_x_154:
[----:B------:R-:W-:Y:S05]  /*5e50*/  @P0 BRA `(.L_x_155) ;  /* 0x0000000000040947 */ /* 0x000fea0003800000 */
[----:B------:R-:W-:Y:S01]  /*5e60*/  BPT.TRAP 0x1 ;  /* 0x000000040000795c */ /* 0x000fe20000300000 */
.L_x_155:
[----:B------:R-:W0:Y:S01]  /*5e70*/  LDC R13, c[0x0][0x380] ;  /* 0x0000e000ff0d7b82 */ /* 0x000e220000000800 */
[----:B------:R-:W-:Y:S01]  /*5e80*/  R2UR UR4, R0 ;  /* 0x00000000000472ca */ /* 0x000fe200000e0000 */
[----:B------:R-:W-:Y:S01]  /*5e90*/  ULDC UR14, c[0x0][0x38c] ;  /* 0x0000e300000e7ab9 */ /* 0x000fe20000000800 */
[----:B------:R-:W-:Y:S01]  /*5ea0*/  R2UR UR13, R16 ;  /* 0x00000000100d72ca */ /* 0x000fe200000e0000 */
[----:B------:R-:W-:Y:S01]  /*5eb0*/  UISETP.NE.AND UP0, UPT, UR14, 0x1, UPT ;  /* 0x000000010e00788c */ /* 0x000fe2000bf05270 */
[C---:B------:R-:W-:Y:S01]  /*5ec0*/  R2UR UR18, R8.reuse ;  /* 0x00000000081272ca */ /* 0x040fe200000e0000 */
[----:B------:R-:W-:Y:S01]  /*5ed0*/  VIADD R8, R8, 0x1 ;  /* 0x0000000108087836 */ /* 0x000fe20000000000 */
[----:B------:R-:W-:Y:S01]  /*5ee0*/  ULDC UR24, c[0x0][0x398] ;  /* 0x0000e60000187ab9 */ /* 0x000fe20000000800 */
[----:B------:R-:W1:Y:S01]  /*5ef0*/  LDC.64 R10, c[0x0][0x3f8] ;  /* 0x0000fe00ff0a7b82 */ /* 0x000e620000000a00 */
[----:B------:R-:W-:Y:S01]  /*5f00*/  R2UR UR16, R4 ;  /* 0x00000000041072ca */ /* 0x000fe200000e0000 */
[----:B------:R-:W-:Y:S01]  /*5f10*/  ULDC UR12, c[0x0][0x3ec] ;  /* 0x0000fb00000c7ab9 */ /* 0x000fe20000000800 */
[----:B------:R-:W-:Y:S01]  /*5f20*/  R2UR UR17, R17 ;  /* 0x00000000111172ca */ /* 0x000fe200000e0000 */
[----:B------:R-:W-:Y:S01]  /*5f30*/  VIADD R21, R21, 0xffffffff ;  /* 0xffffffff15157836 */ /* 0x000fe20000000000 */
[----:B------:R-:W-:Y:S01]  /*5f40*/  ULDC.64 UR28, c[0x0][0x198] ;  /* 0x00006600001c7ab9 */ /* 0x000fe20000000a00 */
[----:B------:R-:W-:Y:S01]  /*5f50*/  ULDC.64 UR20, c[0x0][0x3f0] ;  /* 0x0000fc0000147ab9 */ /* 0x000fe20000000a00 */
[----:B------:R-:W-:Y:S01]  /*5f60*/  @UP0 ULDC.64 UR8, c[0x0][0x390] ;  /* 0x0000e40000080ab9 */ /* 0x000fe20000000a00 */
[----:B------:R-:W1:Y:S01]  /*5f70*/  LDC.64 R14, c[0x0][0x3d0] ;  /* 0x0000f400ff0e7b82 */ /* 0x000e620000000a00 */
[----:B------:R-:W-:Y:S01]  /*5f80*/  ISETP.GT.AND P6, PT, R21, 0x1, PT ;  /* 0x000000011500780c */ /* 0x000fe20003fc4270 */
[----:B------:R-:W-:Y:S01]  /*5f90*/  USHF.L.U32 UR18, UR18, 0x5, URZ ;  /* 0x0000000512127899 */ /* 0x000fe2000800063f */
[----:B------:R-:W-:Y:S01]  /*5fa0*/  UMOV UR26, 0x0 ;  /* 0x00000000001a7882 */ /* 0x000fe20000000000 */
[----:B------:R-:W-:-:S04]  /*5fb0*/  UMOV UR27, 0x10000000 ;  /* 0x10000000001b7882 */ /* 0x000fc80000000000 */
[----:B------:R-:W2:Y:S01]  /*5fc0*/  LDC R12, c[0x0][0x400] ;  /* 0x00010000ff0c7b82 */ /* 0x000ea20000000800 */
[----:B0-----:R-:W-:Y:S01]  /*5fd0*/  ISETP.NE.AND P2, PT, R13, 0x1, PT ;  /* 0x000000010d00780c */ /* 0x001fe20003f45270 */
[----:B------:R-:W-:-:S12]  /*5fe0*/  UIADD3 UR17, UR17, 0x37800, URZ ;  /* 0x0003780011117890 */ /* 0x000fd8000fffe03f */
[----:B------:R-:W-:Y:S01]  /*5ff0*/  @P2 IMAD.U32 R22, RZ, RZ, UR4 ;  /* 0x00000004ff162e24 */ /* 0x000fe2000f8e00ff */
[----:B------:R-:W-:Y:S01]  /*6000*/  ULDC.64 UR4, c[0x0][0x3c8] ;  /* 0x0000f20000047ab9 */ /* 0x000fe20000000a00 */
[----:B-1----:R-:W-:Y:S02]  /*6010*/  IMAD R11, R7, R14, R11 ;  /* 0x0000000e070b7224 */ /* 0x002fe400078e020b */
[----:B------:R-:W-:Y:S01]  /*6020*/  IMAD R10, R9, UR5, R10 ;  /* 0x00000005090a7c24 */ /* 0x000fe2000f8e020a */
[----:B------:R-:W-:Y:S02]  /*6030*/  @P2 R2UR UR13, R22 ;  /* 0x00000000160d22ca */ /* 0x000fe400000e0000 */
[----:B------:R-:W-:Y:S01]  /*6040*/  ISETP.NE.AND P2, PT, R8, UR15, PT ;  /* 0x0000000f08007c0c */ /* 0x000fe2000bf45270 */
[----:B------:R-:W-:Y:S02]  /*6050*/  IMAD.U32 R11, R11, 0x20, R10 ;  /* 0x000000200b0b7824 */ /* 0x000fe400078e000a */
[----:B--2---:R-:W-:Y:S01]  /*6060*/  IMAD R12, R6, R15, R12 ;  /* 0x0000000f060c7224 */ /* 0x004fe200078e020c */
[----:B------:R-:W-:Y:S01]  /*6070*/  SEL R8, R8, RZ, P2 ;  /* 0x000000ff08087207 */ /* 0x000fe20001000000 */
[----:B------:R-:W0:Y:S02]  /*6080*/  LDC.64 R14, c[0x0][0x3e0] ;  /* 0x0000f800ff0e7b82 */ /* 0x000e240000000a00 */
[----:B------:R-:W-:-:S04]  /*6090*/  IMAD.U32 R11, R12, 0x400, R11 ;  /* 0x000004000c0b7824 */ /* 0x000fc800078e000b */
[----:B------:R-:W-:Y:S01]  /*60a0*/  UIMAD.WIDE.U32 UR6, UR13, UR8, URZ ;  /* 0x000000080d0672a5 */ /* 0x000fe2000f8e003f */
[----:B------:R-:W-:Y:S01]  /*60b0*/  R2UR UR25, R11 ;  /* 0x000000000b1972ca */ /* 0x000fe200000e0000 */
[----:B------:R-:W-:Y:S01]  /*60c0*/  UIADD3 UR6, -UR13, URZ, URZ ;  /* 0x0000003f0d067290 */ /* 0x000fe2000fffe13f */
[----:B------:R-:W-:Y:S01]  /*60d0*/  VIADD R11, R6, 0x1 ;  /* 0x00000001060b7836 */ /* 0x000fe20000000000 */
[----:B------:R-:W-:Y:S01]  /*60e0*/  UMOV UR5, UR13 ;  /* 0x0000000d00057c82 */ /* 0x000fe20008000000 */
[----:B------:R-:W-:Y:S02]  /*60f0*/  @UP0 USHF.R.U32.HI UR5, URZ, UR9, UR7 ;  /* 0x000000093f050299 */ /* 0x000fe40008011607 */
[----:B------:R-:W-:Y:S01]  /*6100*/  UISETP.NE.AND UP0, UPT, UR24, 0x1, UPT ;  /* 0x000000011800788c */ /* 0x000fe2000bf05270 */
[----:B------:R-:W-:Y:S01]  /*6110*/  IMAD R10, R13, UR6, R16 ;  /* 0x000000060d0a7c24 */ /* 0x000fe2000f8e0210 */
[----:B------:R-:W-:Y:S01]  /*6120*/  R2UR UR7, R19 ;  /* 0x00000000130772ca */ /* 0x000fe200000e0000 */
[----:B------:R-:W-:Y:S01]  /*6130*/  VIADD R13, R9, 0x1 ;  /* 0x00000001090d7836 */ /* 0x000fe20000000000 */
[----:B------:R-:W-:Y:S01]  /*6140*/  ULDC.64 UR8, c[0x0][0x3c0] ;  /* 0x0000f00000087ab9 */ /* 0x000fe20000000a00 */
[----:B------:R-:W-:Y:S01]  /*6150*/  @P2 IMAD.MOV R13, RZ, RZ, R9 ;  /* 0x000000ffff0d2224 */ /* 0x000fe200078e0209 */
[----:B------:R-:W-:Y:S01]  /*6160*/  R2UR UR19, R10 ;  /* 0x000000000a1372ca */ /* 0x000fe200000e0000 */
[C---:B------:R-:W-:Y:S01]  /*6170*/  IMAD R19, R4.reuse, 0x1000, R19 ;  /* 0x0000100004137824 */ /* 0x040fe200078e0213 */
[----:B------:R-:W-:Y:S01]  /*6180*/  UMOV UR22, UR5 ;  /* 0x0000000500167c82 */ /* 0x000fe20008000000 */
[----:B------:R-:W-:Y:S01]  /*6190*/  VIADD R10, R7, 0x1 ;  /* 0x00000001070a7836 */ /* 0x000fe20000000000 */
[----:B------:R-:W-:Y:S01]  /*61a0*/  UIADD3 UR6, UP1, UR28, 0xf0, URZ ;  /* 0x000000f01c067890 */ /* 0x000fe2000ff3e03f */
[----:B0-----:R-:W-:Y:S01]  /*61b0*/  ISETP.NE.AND P3, PT, R13, R14, PT ;  /* 0x0000000e0d00720c */ /* 0x001fe20003f65270 */
[----:B------:R-:W-:Y:S01]  /*61c0*/  @UP0 ULDC UR10, c[0x0][0x39c] ;  /* 0x0000e700000a0ab9 */ /* 0x000fe20000000800 */
[----:B------:R-:W-:Y:S01]  /*61d0*/  @UP0 ULDC UR30, c[0x0][0x3a0] ;  /* 0x0000e800001e0ab9 */ /* 0x000fe20000000800 */
[----:B------:R-:W-:Y:S01]  /*61e0*/  UIMAD.WIDE.U32 UR10, UR5, UR10, URZ ;  /* 0x0000000a050a72a5 */ /* 0x000fe2000f8e003f */
[----:B------:R-:W-:Y:S01]  /*61f0*/  R2UR UR23, R19 ;  /* 0x00000000131772ca */ /* 0x000fe200000e0000 */
[----:B------:R-:W-:Y:S01]  /*6200*/  ULEA UR16, UR16, UR7, 0xb ;  /* 0x0000000710107291 */ /* 0x000fe2000f8e583f */
[----:B------:R-:W-:Y:S01]  /*6210*/  VIADD R4, R4, 0x1 ;  /* 0x0000000104047836 */ /* 0x000fe20000000000 */
[----:B------:R-:W-:-:S02]  /*6220*/  @UP0 USHF.R.U32.HI UR22, URZ, UR30, UR11 ;  /* 0x0000001e3f160299 */ /* 0x000fc4000801160b */
[----:B------:R-:W-:Y:S01]  /*6230*/  UIMAD UR19, UR19, UR8, UR12 ;  /* 0x00000008131372a4 */ /* 0x000fe2000f8e020c */
[----:B------:R-:W-:Y:S01]  /*6240*/  R2UR UR12, R9 ;  /* 0x00000000090c72ca */ /* 0x000fe200000e0000 */
[----:B------:R-:W-:Y:S01]  /*6250*/  UIADD3 UR7, -UR5, URZ, URZ ;  /* 0x0000003f05077290 */ /* 0x000fe2000fffe13f */
[----:B------:R-:W-:Y:S01]  /*6260*/  R2UR UR11, R18 ;  /* 0x00000000120b72ca */ /* 0x000fe200000e0000 */
[----:B------:R-:W-:Y:S01]  /*6270*/  UIADD3 UR8, -UR22, URZ, URZ ;  /* 0x0000003f16087290 */ /* 0x000fe2000fffe13f */
[----:B------:R-:W-:Y:S01]  /*6280*/  @P3 IMAD.MOV R10, RZ, RZ, R7 ;  /* 0x000000ffff0a3224 */ /* 0x000fe200078e0207 */
[----:B------:R-:W-:Y:S01]  /*6290*/  UIMAD UR7, UR14, UR7, UR13 ;  /* 0x000000070e0772a4 */ /* 0x000fe2000f8e020d */
[----:B------:R-:W-:Y:S01]  /*62a0*/  R2UR UR13, R7 ;  /* 0x00000000070d72ca */ /* 0x000fe200000e0000 */
[----:B------:R-:W-:Y:S01]  /*62b0*/  UIMAD UR5, UR24, UR8, UR5 ;  /* 0x00000008180572a4 */ /* 0x000fe2000f8e0205 */
[----:B------:R-:W-:Y:S01]  /*62c0*/  R2UR UR14, R6 ;  /* 0x00000000060e72ca */ /* 0x000fe200000e0000 */
[----:B------:R-:W-:Y:S01]  /*62d0*/  UIADD3 UR28, UP2, UR28, 0x270, URZ ;  /* 0x000002701c1c7890 */ /* 0x000fe2000ff5e03f */
[----:B------:R-:W-:Y:S01]  /*62e0*/  ISETP.NE.AND P4, PT, R10, R15, PT ;  /* 0x0000000f0a00720c */ /* 0x000fe20003f85270 */
[----:B------:R-:W-:Y:S01]  /*62f0*/  UIMAD UR20, UR7, UR9, UR20 ;  /* 0x00000009071472a4 */ /* 0x000fe2000f8e0214 */
[C---:B------:R-:W-:Y:S01]  /*6300*/  ISETP.NE.AND P5, PT, R4.reuse, 0x25, PT ;  /* 0x000000250400780c */ /* 0x040fe20003fa5270 */
[----:B------:R-:W-:Y:S01]  /*6310*/  UIMAD UR21, UR5, UR4, UR21 ;  /* 0x00000004051572a4 */ /* 0x000fe2000f8e0215 */
[----:B------:R-:W-:Y:S01]  /*6320*/  SEL R9, R13, RZ, P3 ;  /* 0x000000ff0d097207 */ /* 0x000fe20001800000 */
[----:B------:R-:W-:Y:S01]  /*6330*/  UIADD3.X UR7, URZ, UR29, URZ, UP1, !UPT ;  /* 0x0000001d3f077290 */ /* 0x000fe20008ffe43f */
[----:B------:R-:W-:Y:S01]  /*6340*/  SEL R12, RZ, 0x1, P5 ;  /* 0x00000001ff0c7807 */ /* 0x000fe20002800000 */
[----:B------:R-:W-:Y:S01]  /*6350*/  UPRMT UR4, UR25, 0x5410, URZ ;  /* 0x0000541019047896 */ /* 0x000fe2000800003f */
[----:B------:R-:W-:Y:S01]  /*6360*/  SEL R4, R4, RZ, P5 ;  /* 0x000000ff04047207 */ /* 0x000fe20002800000 */
[----:B------:R-:W-:Y:S01]  /*6370*/  UIADD3 UR8, UR23, 0x12800, URZ ;  /* 0x0001280017087890 */ /* 0x000fe2000fffe03f */
[----:B------:R-:W-:Y:S01]  /*6380*/  LOP3.LUT R5, R5, R12, RZ, 0x3c, !PT ;  /* 0x0000000c05057212 */ /* 0x000fe200078e3cff */
[----:B------:R-:W-:Y:S01]  /*6390*/  UIADD3.X UR29, URZ, UR29, URZ, UP2, !UPT ;  /* 0x0000001d3f1d7290 */ /* 0x000fe200097fe43f */
[----:B------:R-:W-:Y:S01]  /*63a0*/  SEL R7, R10, RZ, P4 ;  /* 0x000000ff0a077207 */ /* 0x000fe20002000000 */
[----:B------:R-:W-:Y:S01]  /*63b0*/  UMOV UR9, UR17 ;  /* 0x0000001100097c82 */ /* 0x000fe20008000000 */
[----:B------:R-:W-:Y:S01]  /*63c0*/  UMOV UR10, UR18 ;  /* 0x00000012000a7c82 */ /* 0x000fe20008000000 */
[----:B------:R-:W-:Y:S01]  /*63d0*/  @P4 IMAD.MOV R11, RZ, RZ, R6 ;  /* 0x000000ffff0b4224 */ /* 0x000fe200078e0206 */
[----:B------:R1:W-:Y:S03]  /*63e0*/  UTMALDG.5D.IM2COL [UR16], [UR6], UR4 ;  /* 0x00000010060073b4 */ /* 0x0003e60008060004 */
[----:B------:R-:W-:Y:S01]  /*63f0*/  IMAD.MOV.U32 R6, RZ, RZ, R11 ;  /* 0x000000ffff067224 */ /* 0x000fe200078e000b */
[----:B------:R1:W-:Y:S02]  /*6400*/  UTMALDG.5D [UR8], [UR28], desc[UR26] ;  /* 0x00001a081c0075b4 */ /* 0x0003e40008021000 */
[----:B-1----:R-:W-:Y:S05]  /*6410*/  @P6 BRA `(.L_x_156) ;  /* 0xfffffff800506947 */ /* 0x002fea000383ffff */
.L_x_152:
[----:B------:R-:W-:Y:S05]  /*6420*/  BSYNC B0 ;  /* 0x0000000000007941 */ /* 0x000fea0003800000 */
.L_x_151:
[----:B------:R-:W-:Y:S01]  /*6430*/  ISETP.GE.U32.AND P0, PT, R3, 0x25, PT ;  /* 0x000000250300780c */ /* 0x000fe20003f06070 */
[----:B------:R-:W-:-:S12]  /*6440*/  IMAD.MOV.U32 R6, RZ, RZ, 0x1 ;  /* 0x00000001ff067424 */ /* 0x000fd800078e00ff */
[----:B------:R-:W-:Y:S05]  /*6450*/  @!P0 BRA `(.L_x_157) ;  /* 0x00000000001c8947 */ /* 0x000fea0003800000 */
[----:B0-2---:R-:W-:-:S04]  /*6460*/  IMAD.WIDE.U32 R4, R3, -0x45306eb3, RZ ;  /* 0xbacf914d03047825 */ /* 0x005fc800078e00ff */
[----:B------:R-:W-:-:S05]  /*6470*/  IMAD.IADD R4, R3, 0x1, -R5 ;  /* 0x0000000103047824 */ /* 0x000fca00078e0a05 */
[----:B------:R-:W-:-:S04]  /*6480*/  LEA.HI R4, R4, R5, RZ, 0x1f ;  /* 0x0000000504047211 */ /* 0x000fc800078ff8ff */
[----:B------:R-:W-:-:S04]  /*6490*/  SHF.R.U32.HI R4, RZ, 0x5, R4 ;  /* 0x00000005ff047819 */ /* 0x000fc80000011604 */
[----:B------:R-:W-:-:S04]  /*64a0*/  LOP3.LUT R4, R4, 0x1, RZ, 0xc0, !PT ;  /* 0x0000000104047812 */ /* 0x000fc800078ec0ff */
[----:B------:R-:W-:-:S04]  /*64b0*/  ISETP.NE.U32.AND P0, PT, R4, 0x1, PT ;  /* 0x000000010400780c */ /* 0x000fc80003f05070 */
[----:B------:R-:W-:-:S09]  /*64c0*/  SEL R6, RZ, 0x1, !P0 ;  /* 0x00000001ff067807 */ /* 0x000fd20004000000 */
.L_x_157:
[----:B------:R-:W-:Y:S05]  /*64d0*/  WARPSYNC.ALL ;  /* 0x0000000000007948 */ /* 0x000fea0003800000 */
[----:B------:R-:W-:-:S13]  /*64e0*/  ELECT P0, URZ, PT ;  /* 0x00000000003f782f */ /* 0x000fda0003800000 */
[----:B------:R-:W-:Y:S05]  /*64f0*/  @!P0 EXIT ;  /* 0x000000000000894d */ /* 0x000fea0003800000 */
[----:B------:R-:W-:-:S04]  /*6500*/  LOP3.LUT R2, R2, 0x2, RZ, 0xfc, !PT ;  /* 0x0000000202027812 */ /* 0x000fc800078efcff */
[----:B------:R-:W-:-:S13]  /*6510*/  ISETP.NE.AND P0, PT, R2, 0x3, PT ;  /* 0x000000030200780c */ /* 0x000fda0003f05270 */
[----:B------:R-:W-:Y:S05]  /*6520*/  @!P0 BRA `(.L_x_158) ;  /* 0x0000000000048947 */ /* 0x000fea0003800000 */
[----:B------:R-:W-:Y:S01]  /*6530*/  BPT.TRAP 0x1 ;  /* 0x000000040000795c */ /* 0x000fe20000300000 */
.L_x_158:
[----:B------:R-:W1:Y:S01]  /*6540*/  S2R R7, SR_CgaCtaId ;  /* 0x0000000000077919 */ /* 0x000e620000008800 */
[----:B0-2---:R-:W-:Y:S01]  /*6550*/  IMAD.WIDE.U32 R4, R3, -0x45306eb3, RZ ;  /* 0xbacf914d03047825 */ /* 0x005fe200078e00ff */
[----:B-----5:R-:W-:-:S03]  /*6560*/  MOV R0, 0x400 ;  /* 0x0000040000007802 */ /* 0x020fc60000000f00 */
[----:B------:R-:W-:-:S05]  /*6570*/  IMAD.IADD R4, R3, 0x1, -R5 ;  /* 0x0000000103047824 */ /* 0x000fca00078e0a05 */
[----:B------:R-:W-:Y:S02]  /*6580*/  LEA.HI R4, R4, R5, RZ, 0x1f ;  /* 0x0000000504047211 */ /* 0x000fe400078ff8ff */
[----:B------:R-:W-:Y:S02]  /*6590*/  SHF.L.U32 R5, R6, 0x1f, RZ ;  /* 0x0000001f06057819 */ /* 0x000fe400000006ff */
[----:B------:R-:W-:-:S05]  /*65a0*/  SHF.R.U32.HI R4, RZ, 0x5, R4 ;  /* 0x00000005ff047819 */ /* 0x000fca0000011604 */
[----:B------:R-:W-:Y:S01]  /*65b0*/  IMAD R3, R4, -0x25, R3 ;  /* 0xffffffdb04037824 */ /* 0x000fe200078e0203 */
[----:B-1----:R-:W-:-:S05]  /*65c0*/  LEA R0, R7, R0, 0x18 ;  /* 0x0000000007007211 */ /* 0x002fca00078ec0ff */
[----:B------:R-:W-:-:S04]  /*65d0*/  VIADD R0, R0, 0x37928 ;  /* 0x0003792800007836 */ /* 0x000fc80000000000 */
[----:B------:R-:W-:-:S07]  /*65e0*/  IMAD R2, R3, 0x8, R0 ;  /* 0x0000000803027824 */ /* 0x000fce00078e0200 */
.L_x_159:
[----:B0-----:R0:W1:Y:S02]  /*65f0*/  SYNCS.PHASECHK.TRANS64.TRYWAIT P0, [R2+URZ], R5 ;  /* 0x00000005020075a7 */ /* 0x001064000800017f */
[----:B-1----:R-:W-:Y:S05]  /*6600*/  @!P0 NANOSLEEP.SYNCS 0x989680 ;  /* 0x009896800000895d */ /* 0x002fea0003900000 */
[----:B------:R-:W1:Y:S02]  /*6610*/  @!P0 SYNCS.PHASECHK.TRANS64 P0, [R2+URZ], R5 ;  /* 0x00000005020085a7 */ /* 0x000e64000800007f */
[----:B-1----:R-:W-:Y:S05]  /*6620*/  @!P0 BRA `(.L_x_159) ;  /* 0xfffffffc00f08947 */ /* 0x002fea000383ffff */
[----:B------:R-:W-:-:S05]  /*6630*/  VIADD R3, R3, 0x1 ;  /* 0x0000000103037836 */ /* 0x000fca0000000000 */
[----:B------:R-:W-:-:S04]  /*6640*/  ISETP.NE.AND P0, PT, R3, 0x25, PT ;  /* 0x000000250300780c */ /* 0x000fc80003f05270 */
[----:B0-----:R-:W-:Y:S02]  /*6650*/  SEL R5, RZ, 0x1, P0 ;  /* 0x00000001ff057807 */ /* 0x001fe40000000000 */
[----:B------:R-:W-:Y:S02]  /*6660*/  SEL R3, R3, RZ, P0 ;  /* 0x000000ff03037207 */ /* 0x000fe40000000000 */
[----:B------:R-:W-:-:S03]  /*6670*/  LOP3.LUT R7, R6, R5, RZ, 0x3c, !PT ;  /* 0x0000000506077212 */ /* 0x000fc600078e3cff */
[----:B------:R-:W-:Y:S01]  /*6680*/  IMAD R2, R3, 0x8, R0 ;  /* 0x0000000803027824 */ /* 0x000fe200078e0200 */
[----:B------:R-:W-:-:S07]  /*6690*/  SHF.L.U32 R5, R7, 0x1f, RZ ;  /* 0x0000001f07057819 */ /* 0x000fce00000006ff */
.L_x_160:
        /* <DEDUP_REMOVED lines=11> */
.L_x_161:
        /* <DEDUP_REMOVED lines=11> */
.L_x_162:
        /* <DEDUP_REMOVED lines=11> */
.L_x_163:
        /* <DEDUP_REMOVED lines=11> */
.L_x_164:
        /* <DEDUP_REMOVED lines=11> */
.L_x_165:
        /* <DEDUP_REMOVED lines=11> */
.L_x_166:
        /* <DEDUP_REMOVED lines=11> */
.L_x_167:
        /* <DEDUP_REMOVED lines=11> */
.L_x_168:
        /* <DEDUP_REMOVED lines=11> */
.L_x_169:
        /* <DEDUP_REMOVED lines=11> */
.L_x_170:
        /* <DEDUP_REMOVED lines=11> */
.L_x_171:
        /* <DEDUP_REMOVED lines=11> */
.L_x_172:
        /* <DEDUP_REMOVED lines=11> */
.L_x_173:
        /* <DEDUP_REMOVED lines=11> */
.L_x_174:
        /* <DEDUP_REMOVED lines=11> */
.L_x_175:
        /* <DEDUP_REMOVED lines=11> */
.L_x_176:
        /* <DEDUP_REMOVED lines=11> */
.L_x_177:
        /* <DEDUP_REMOVED lines=11> */
.L_x_178:
        /* <DEDUP_REMOVED lines=11> */
.L_x_179:
        /* <DEDUP_REMOVED lines=11> */
.L_x_180:
        /* <DEDUP_REMOVED lines=11> */
.L_x_181:
        /* <DEDUP_REMOVED lines=11> */
.L_x_182:
        /* <DEDUP_REMOVED lines=11> */
.L_x_183:
        /* <DEDUP_REMOVED lines=11> */
.L_x_184:
        /* <DEDUP_REMOVED lines=11> */
.L_x_185:
        /* <DEDUP_REMOVED lines=11> */
.L_x_186:
        /* <DEDUP_REMOVED lines=11> */
.L_x_187:
        /* <DEDUP_REMOVED lines=11> */
.L_x_188:
        /* <DEDUP_REMOVED lines=11> */
.L_x_189:
        /* <DEDUP_REMOVED lines=11> */
.L_x_190:
        /* <DEDUP_REMOVED lines=11> */
.L_x_191:
        /* <DEDUP_REMOVED lines=11> */
.L_x_192:
        /* <DEDUP_REMOVED lines=11> */
.L_x_193:
        /* <DEDUP_REMOVED lines=11> */
.L_x_194:
        /* <DEDUP_REMOVED lines=11> */
.L_x_195:
[----:B0-----:R0:W1:Y:S02]  /*7eb0*/  SYNCS.PHASECHK.TRANS64.TRYWAIT P0, [R3+URZ], R0 ;  /* 0x00000000030075a7 */ /* 0x001064000800017f */
[----:B-1----:R-:W-:Y:S05]  /*7ec0*/  @!P0 NANOSLEEP.SYNCS 0x989680 ;  /* 0x009896800000895d */ /* 0x002fea0003900000 */
[----:B------:R-:W1:Y:S02]  /*7ed0*/  @!P0 SYNCS.PHASECHK.TRANS64 P0, [R3+URZ], R0 ;  /* 0x00000000030085a7 */ /* 0x000e64000800007f */
[----:B-1----:R-:W-:Y:S05]  /*7ee0*/  @P0 EXIT ;  /* 0x000000000000094d */ /* 0x002fea0003800000 */
[----:B------:R-:W-:Y:S05]  /*7ef0*/  BRA `(.L_x_195) ;  /* 0xfffffffc00ec7947 */ /* 0x000fea000383ffff */
.L_x_196:
[----:B------:R-:W-:-:S00]  /*7f00*/  BRA `(.L_x_196) ;  /* 0xfffffffc00fc7947 */ /* 0x000fc0000383ffff */
[----:B------:R-:W-:-:S00]  /*7f10*/  NOP ;  /* 0x0000000000007918 */ /* 0x000fc00000000000 */
        /* <DEDUP_REMOVED lines=14> */
.L_x_197:


//--------------------- .nv.shared._ZN7cutlass13device_kernelINS_4conv6kernel13ConvUniversalINS1_16ConvProblemShapeILNS1_8OperatorE0ELi3EEENS1_10collective14CollectiveConvINS1_46MainloopSm90TmaGmmaWarpSpecializedImplicitGemmILS5_0ELi37ELi3EN4cute5tupleIJNSA_1CILi1EEESD_SD_EEENS1_36KernelImplicitTmaWarpSpecializedSm90ELi1EEENSB_IJNSC_ILi64EEENSC_ILi128EEENSB_IJNSC_ILi32EEEEEEEEENS_12float_e4m3_tESM_NSA_8TiledMMAINSA_8MMA_AtomIJNSA_4SM904GMMA31MMA_64x128x32_F32E4M3E4M3_SS_TNILNSQ_7ScaleInE1ELSS_1EEEEEENSA_6LayoutISE_NSB_IJNSC_ILi0EEESW_SW_EEEEENSB_IJNSA_10UnderscoreESZ_SZ_EEEEENS7_6detail26Sm90ImplicitGemmTileTraitsINSA_20SM90_TMA_LOAD_IM2COLENSA_14ComposedLayoutINSA_7SwizzleILi1ELi4ELi3EEENSA_18smem_ptr_flag_bitsILi8EEENSV_INSB_IJNSB_IJNSC_ILi8EEES1A_EEENSB_IJSJ_SD_EEENSB_IJSD_NSC_ILi37EEEEEEEEENSB_IJNSB_IJSJ_NSC_ILi256EEEEEENSB_IJSD_SW_EEENSB_IJSW_NSC_ILi2048EEEEEEEEEEEEEvEENS13_INSA_13SM90_TMA_LOADENS15_IS17_S19_NSV_INSB_IJNSB_IJS1A_NSC_ILi16EEEEEES1C_S1E_EEENSB_IJS1H_S1I_NSB_IJSW_NSC_ILi4096EEEEEEEEEEEEEvEEEENS_8epilogue10collective6detail29Sm90TmaWarpSpecializedAdapterINS21_15DefaultEpilogueISM_NSB_IJNSB_IJllllEEESD_SW_EEES26_NS20_6thread17LinearCombinationISM_Li1EffLNS27_9ScaleType4KindE0ELNS_15FloatRoundStyleE2ESM_EENS_4gemm15EpilogueDefaultEEEEEvvEEEEvNT_6ParamsE --------------------------
	.section	.nv.shared._ZN7cutlass13device_kernelINS_4conv6kernel13ConvUniversalINS1_16ConvProblemShapeILNS1_8OperatorE0ELi3EEENS1_10collective14CollectiveConvINS1_46MainloopSm90TmaGmmaWarpSpecializedImplicitGemmILS5_0ELi37ELi3EN4cute5tupleIJNSA_1CILi1EEESD_SD_EEENS1_36KernelImplicitTmaWarpSpecializedSm90ELi1EEENSB_IJNSC_ILi64EEENSC_ILi128EEENSB_IJNSC_ILi32EEEEEEEEENS_12float_e4m3_tESM_NSA_8TiledMMAINSA_8MMA_AtomIJNSA_4SM904GMMA31MMA_64x128x32_F32E4M3E4M3_SS_TNILNSQ_7ScaleInE1ELSS_1EEEEEENSA_6LayoutISE_NSB_IJNSC_ILi0EEESW_SW_EEEEENSB_IJNSA_10UnderscoreESZ_SZ_EEEEENS7_6detail26Sm90ImplicitGemmTileTraitsINSA_20SM90_TMA_LOAD_IM2COLENSA_14ComposedLayoutINSA_7SwizzleILi1ELi4ELi3EEENSA_18smem_ptr_flag_bitsILi8EEENSV_INSB_IJNSB_IJNSC_ILi8EEES1A_EEENSB_IJSJ_SD_EEENSB_IJSD_NSC_ILi37EEEEEEEEENSB_IJNSB_IJSJ_NSC_ILi256EEEEEENSB_IJSD_SW_EEENSB_IJSW_NSC_ILi2048EEEEEEEEEEEEEvEENS13_INSA_13SM90_TMA_LOADENS15_IS17_S19_NSV_INSB_IJNSB_IJS1A_NSC_ILi16EEEEEES1C_S1E_EEENSB_IJS1H_S1I_NSB_IJSW_NSC_ILi4096EEEEEEEEEEEEEvEEEENS_8epilogue10collective6detail29Sm90TmaWarpSpecializedAdapterINS21_15DefaultEpilogueISM_NSB_IJNSB_IJllllEEESD_SW_EEES26_NS20_6thread17LinearCombinationISM_Li1EffLNS27_9ScaleType4KindE0ELNS_15FloatRoundStyleE2ESM_EENS_4gemm15EpilogueDefaultEEEEEvvEEEEvNT_6ParamsE,"aw",@nobits
	.sectionflags	@""
	.align	16
	.zero		1024


//--------------------- .nv.shared.reserved.0     --------------------------
	.section	.nv.shared.reserved.0,"aw",@nobits
	.weak		__nv_reservedSMEM_offset_0_alias
	.size		__nv_reservedSMEM_offset_0_alias, 0, 0
	.other		__nv_reservedSMEM_offset_0_alias,@"STO_CUDA_RESERVED_SHARED STV_DEFAULT"
__nv_reservedSMEM_offset_0_alias:
	.zero		0


//--------------------- .nv.global                --------------------------
	.section	.nv.global,"aw",@nobits
.nv.global:
	.type		_ZN39_INTERNAL_0bbad2bc_4_k_cu_7e914ddb_32844cute1_E,@object
	.size		_ZN39_INTERNAL_0bbad2bc_4_k_cu_7e914ddb_32844cute1_E,(_ZN39_INTERNAL_0bbad2bc_4_k_cu_7e914ddb_32844cuda3std3__45__cpo6cbeginE - _ZN39_INTERNAL_0bbad2bc_4_k_cu_7e914ddb_32844cute1_E)
_ZN39_INTERNAL_0bbad2bc_4_k_cu_7e914ddb_32844cute1_E:
	.zero		1
	.type		_ZN39_INTERNAL_0bbad2bc_4_k_cu_7e914ddb_32844cuda3std3__45__cpo6cbeginE,@object
	.size		_ZN39_INTERNAL_0bbad2bc_4_k_cu_7e914ddb_32844cuda3std3__45__cpo6cbeginE,(_ZN39_INTERNAL_0bbad2bc_4_k_cu_7e914ddb_32844cuda3std3__48in_placeE - _ZN39_INTERNAL_0bbad2bc_4_k_cu_7e914ddb_32844cuda3std3__45__cpo6cbeginE)
_ZN39_INTERNAL_0bbad2bc_4_k_cu_7e914ddb_32844cuda3std3__45__cpo6cbeginE:
	.zero		1
	.type		_ZN39_INTERNAL_0bbad2bc_4_k_cu_7e914ddb_32844cuda3std3__48in_placeE,@object
	.size		_ZN39_INTERNAL_0bbad2bc_4_k_cu_7e914ddb_32844cuda3std3__48in_placeE,(_ZN39_INTERNAL_0bbad2bc_4_k_cu_7e914ddb_32844cuda3std6ranges3__45__cpo9iter_moveE - _ZN39_INTERNAL_0bbad2bc_4_k_cu_7e914ddb_32844cuda3std3__48in_placeE)
_ZN39_INTERNAL_0bbad2bc_4_k_cu_7e914ddb_32844cuda3std3__48in_placeE:
	.zero		1
	.type		_ZN39_INTERNAL_0bbad2bc_4_k_cu_7e914ddb_32844cuda3std6ranges3__45__cpo9iter_moveE,@object
	.size		_ZN39_INTERNAL_0bbad2bc_4_k_cu_7e914ddb_32844cuda3std6ranges3__45__cpo9iter_moveE,(_ZN39_INTERNAL_0bbad2bc_4_k_cu_7e914ddb_32844cuda3std3__45__cpo5beginE - _ZN39_INTERNAL_0bbad2bc_4_k_cu_7e914ddb_32844cuda3std6ranges3__45__cpo9iter_moveE)
_ZN39_INTERNAL_0bbad2bc_4_k_cu_7e914ddb_32844cuda3std6ranges3__45__cpo9iter_moveE:
	.zero		1
	.type		_ZN39_INTERNAL_0bbad2bc_4_k_cu_7e914ddb_32844cuda3std3__45__cpo5beginE,@object
	.size		_ZN39_INTERNAL_0bbad2bc_4_k_cu_7e914ddb_32844cuda3std3__45__cpo5beginE,(_ZN39_INTERNAL_0bbad2bc_4_k_cu_7e914ddb_32844cuda3std3__441_GLOBAL__N__0bbad2bc_4_k_cu_7e914ddb_32846ignoreE - _ZN39_INTERNAL_0bbad2bc_4_k_cu_7e914ddb_32844cuda3std3__45__cpo5beginE)
_ZN39_INTERNAL_0bbad2bc_4_k_cu_7e914ddb_32844cuda3std3__45__cpo5beginE:
	.zero		1
	.type		_ZN39_INTERNAL_0bbad2bc_4_k_cu_7e914ddb_32844cuda3std3__441_GLOBAL__N__0bbad2bc_4_k_cu_7e914ddb_32846ignoreE,@object
	.size		_ZN39_INTERNAL_0bbad2bc_4_k_cu_7e914ddb_32844cuda3std3__441_GLOBAL__N__0bbad2bc_4_k_cu_7e914ddb_32846ignoreE,(_ZN39_INTERNAL_0bbad2bc_4_k_cu_7e914ddb_32844cute7productE - _ZN39_INTERNAL_0bbad2bc_4_k_cu_7e914ddb_32844cuda3std3__441_GLOBAL__N__0bbad2bc_4_k_cu_7e914ddb_32846ignoreE)
_ZN39_INTERNAL_0bbad2bc_4_k_cu_7e914ddb_32844cuda3std3__441_GLOBAL__N__0bbad2bc_4_k_cu_7e914ddb_32846ignoreE:
	.zero		1
	.type		_ZN39_INTERNAL_0bbad2bc_4_k_cu_7e914ddb_32844cute7productE,@object
	.size		_ZN39_INTERNAL_0bbad2bc_4_k_cu_7e914ddb_32844cute7productE,(_ZN39_INTERNAL_0bbad2bc_4_k_cu_7e914ddb_32844cuda3std3__45__cpo3endE - _ZN39_INTERNAL_0bbad2bc_4_k_cu_7e914ddb_32844cute7productE)
_ZN39_INTERNAL_0bbad2bc_4_k_cu_7e914ddb_32844cute7productE:
	.zero		1
	.type		_ZN39_INTERNAL_0bbad2bc_4_k_cu_7e914ddb_32844cuda3std3__45__cpo3endE,@object
	.size		_ZN39_INTERNAL_0bbad2bc_4_k_cu_7e914ddb_32844cuda3std3__45__cpo3endE,(_ZN39_INTERNAL_0bbad2bc_4_k_cu_7e914ddb_32844cuda3std3__419piecewise_constructE - _ZN39_INTERNAL_0bbad2bc_4_k_cu_7e914ddb_32844cuda3std3__45__cpo3endE)
_ZN39_INTERNAL_0bbad2bc_4_k_cu_7e914ddb_32844cuda3std3__45__cpo3endE:
	.zero		1
	.type		_ZN39_INTERNAL_0bbad2bc_4_k_cu_7e914ddb_32844cuda3std3__419piecewise_constructE,@object
	.size		_ZN39_INTERNAL_0bbad2bc_4_k_cu_7e914ddb_32844cuda3std3__419piecewise_constructE,(_ZN39_INTERNAL_0bbad2bc_4_k_cu_7e914ddb_32844cuda3std3__45__cpo4cendE - _ZN39_INTERNAL_0bbad2bc_4_k_cu_7e914ddb_32844cuda3std3__419piecewise_constructE)
_ZN39_INTERNAL_0bbad2bc_4_k_cu_7e914ddb_32844cuda3std3__419piecewise_constructE:
	.zero		1
	.type		_ZN39_INTERNAL_0bbad2bc_4_k_cu_7e914ddb_32844cuda3std3__45__cpo4cendE,@object
	.size		_ZN39_INTERNAL_0bbad2bc_4_k_cu_7e914ddb_32844cuda3std3__45__cpo4cendE,(_ZN39_INTERNAL_0bbad2bc_4_k_cu_7e914ddb_32844cuda3std6ranges3__45__cpo4swapE - _ZN39_INTERNAL_0bbad2bc_4_k_cu_7e914ddb_32844cuda3std3__45__cpo4cendE)
_ZN39_INTERNAL_0bbad2bc_4_k_cu_7e914ddb_32844cuda3std3__45__cpo4cendE:
	.zero		1
	.type		_ZN39_INTERNAL_0bbad2bc_4_k_cu_7e914ddb_32844cuda3std6ranges3__45__cpo4swapE,@object
	.size		_ZN39_INTERNAL_0bbad2bc_4_k_cu_7e914ddb_32844cuda3std6ranges3__45__cpo4swapE,(.L_7 - _ZN39_INTERNAL_0bbad2bc_4_k_cu_7e914ddb_32844cuda3std6ranges3__45__cpo4swapE)
_ZN39_INTERNAL_0bbad2bc_4_k_cu_7e914ddb_32844cuda3std6ranges3__45__cpo4swapE:
	.zero		1
.L_7:


//--------------------- .nv.constant0._ZN7cutlass13device_kernelINS_4conv6kernel13ConvUniversalINS1_16ConvProblemShapeILNS1_8OperatorE0ELi3EEENS1_10collective14CollectiveConvINS1_46MainloopSm90TmaGmmaWarpSpecializedImplicitGemmILS5_0ELi37ELi3EN4cute5tupleIJNSA_1CILi1EEESD_SD_EEENS1_36KernelImplicitTmaWarpSpecializedSm90ELi1EEENSB_IJNSC_ILi64EEENSC_ILi128EEENSB_IJNSC_ILi32EEEEEEEEENS_12float_e4m3_tESM_NSA_8TiledMMAINSA_8MMA_AtomIJNSA_4SM904GMMA31MMA_64x128x32_F32E4M3E4M3_SS_TNILNSQ_7ScaleInE1ELSS_1EEEEEENSA_6LayoutISE_NSB_IJNSC_ILi0EEESW_SW_EEEEENSB_IJNSA_10UnderscoreESZ_SZ_EEEEENS7_6detail26Sm90ImplicitGemmTileTraitsINSA_20SM90_TMA_LOAD_IM2COLENSA_14ComposedLayoutINSA_7SwizzleILi1ELi4ELi3EEENSA_18smem_ptr_flag_bitsILi8EEENSV_INSB_IJNSB_IJNSC_ILi8EEES1A_EEENSB_IJSJ_SD_EEENSB_IJSD_NSC_ILi37EEEEEEEEENSB_IJNSB_IJSJ_NSC_ILi256EEEEEENSB_IJSD_SW_EEENSB_IJSW_NSC_ILi2048EEEEEEEEEEEEEvEENS13_INSA_13SM90_TMA_LOADENS15_IS17_S19_NSV_INSB_IJNSB_IJS1A_NSC_ILi16EEEEEES1C_S1E_EEENSB_IJS1H_S1I_NSB_IJSW_NSC_ILi4096EEEEEEEEEEEEEvEEEENS_8epilogue10collective6detail29Sm90TmaWarpSpecializedAdapterINS21_15DefaultEpilogueISM_NSB_IJNSB_IJllllEEESD_SW_EEES26_NS20_6thread17LinearCombinationISM_Li1EffLNS27_9ScaleType4KindE0ELNS_15FloatRoundStyleE2ESM_EENS_4gemm15EpilogueDefaultEEEEEvvEEEEvNT_6ParamsE --------------------------
	.section	.nv.constant0._ZN7cutlass13device_kernelINS_4conv6kernel13ConvUniversalINS1_16ConvProblemShapeILNS1_8OperatorE0ELi3EEENS1_10collective14CollectiveConvINS1_46MainloopSm90TmaGmmaWarpSpecializedImplicitGemmILS5_0ELi37ELi3EN4cute5tupleIJNSA_1CILi1EEESD_SD_EEENS1_36KernelImplicitTmaWarpSpecializedSm90ELi1EEENSB_IJNSC_ILi64EEENSC_ILi128EEENSB_IJNSC_ILi32EEEEEEEEENS_12float_e4m3_tESM_NSA_8TiledMMAINSA_8MMA_AtomIJNSA_4SM904GMMA31MMA_64x128x32_F32E4M3E4M3_SS_TNILNSQ_7ScaleInE1ELSS_1EEEEEENSA_6LayoutISE_NSB_IJNSC_ILi0EEESW_SW_EEEEENSB_IJNSA_10UnderscoreESZ_SZ_EEEEENS7_6detail26Sm90ImplicitGemmTileTraitsINSA_20SM90_TMA_LOAD_IM2COLENSA_14ComposedLayoutINSA_7SwizzleILi1ELi4ELi3EEENSA_18smem_ptr_flag_bitsILi8EEENSV_INSB_IJNSB_IJNSC_ILi8EEES1A_EEENSB_IJSJ_SD_EEENSB_IJSD_NSC_ILi37EEEEEEEEENSB_IJNSB_IJSJ_NSC_ILi256EEEEEENSB_IJSD_SW_EEENSB_IJSW_NSC_ILi2048EEEEEEEEEEEEEvEENS13_INSA_13SM90_TMA_LOADENS15_IS17_S19_NSV_INSB_IJNSB_IJS1A_NSC_ILi16EEEEEES1C_S1E_EEENSB_IJS1H_S1I_NSB_IJSW_NSC_ILi4096EEEEEEEEEEEEEvEEEENS_8epilogue10collective6detail29Sm90TmaWarpSpecializedAdapterINS21_15DefaultEpilogueISM_NSB_IJNSB_IJllllEEESD_SW_EEES26_NS20_6thread17LinearCombinationISM_Li1EffLNS27_9ScaleType4KindE0ELNS_15FloatRoundStyleE2ESM_EENS_4gemm15EpilogueDefaultEEEEEvvEEEEvNT_6ParamsE,"a",@progbits
	.sectionflags	@""
	.align	4
.nv.constant0._ZN7cutlass13device_kernelINS_4conv6kernel13ConvUniversalINS1_16ConvProblemShapeILNS1_8OperatorE0ELi3EEENS1_10collective14CollectiveConvINS1_46MainloopSm90TmaGmmaWarpSpecializedImplicitGemmILS5_0ELi37ELi3EN4cute5tupleIJNSA_1CILi1EEESD_SD_EEENS1_36KernelImplicitTmaWarpSpecializedSm90ELi1EEENSB_IJNSC_ILi64EEENSC_ILi128EEENSB_IJNSC_ILi32EEEEEEEEENS_12float_e4m3_tESM_NSA_8TiledMMAINSA_8MMA_AtomIJNSA_4SM904GMMA31MMA_64x128x32_F32E4M3E4M3_SS_TNILNSQ_7ScaleInE1ELSS_1EEEEEENSA_6LayoutISE_NSB_IJNSC_ILi0EEESW_SW_EEEEENSB_IJNSA_10UnderscoreESZ_SZ_EEEEENS7_6detail26Sm90ImplicitGemmTileTraitsINSA_20SM90_TMA_LOAD_IM2COLENSA_14ComposedLayoutINSA_7SwizzleILi1ELi4ELi3EEENSA_18smem_ptr_flag_bitsILi8EEENSV_INSB_IJNSB_IJNSC_ILi8EEES1A_EEENSB_IJSJ_SD_EEENSB_IJSD_NSC_ILi37EEEEEEEEENSB_IJNSB_IJSJ_NSC_ILi256EEEEEENSB_IJSD_SW_EEENSB_IJSW_NSC_ILi2048EEEEEEEEEEEEEvEENS13_INSA_13SM90_TMA_LOADENS15_IS17_S19_NSV_INSB_IJNSB_IJS1A_NSC_ILi16EEEEEES1C_S1E_EEENSB_IJS1H_S1I_NSB_IJSW_NSC_ILi4096EEEEEEEEEEEEEvEEEENS_8epilogue10collective6detail29Sm90TmaWarpSpecializedAdapterINS21_15DefaultEpilogueISM_NSB_IJNSB_IJllllEEESD_SW_EEES26_NS20_6thread17LinearCombinationISM_Li1EffLNS27_9ScaleType4KindE0ELNS_15FloatRoundStyleE2ESM_EENS_4gemm15EpilogueDefaultEEEEEvvEEEEvNT_6ParamsE:
	.zero		1664


//--------------------- SYMBOLS --------------------------

	.type		.nv.reservedSmem.offset0,@object
	.size		.nv.reservedSmem.offset0,0x4
